// auto-generated by cutlass_sweep.gemm — config: {"arch": "sm_100", "cluster_m": 4, "cluster_n": 4, "dtype": "fp16", "dtype_b": "fp16", "layout": "nt", "stages": 0, "tile_k": 32, "tile_m": 256, "tile_n": 128}
#include "cutlass/cutlass.h"
#include "cutlass/gemm/collective/collective_builder.hpp"
#include "cutlass/gemm/device/gemm_universal_adapter.h"
#include "cutlass/gemm/kernel/gemm_universal.hpp"
#include "cutlass/epilogue/collective/collective_builder.hpp"

using ElemA = cutlass::half_t;
using ElemB = cutlass::half_t;
using ElemCD = cutlass::half_t;
using Acc  = float;
using TileShape    = cute::Shape<cute::_256, cute::_128, cute::_32>;
using ClusterShape = cute::Shape<cute::_4, cute::_4, cute::_1>;

using CollectiveEpilogue = typename cutlass::epilogue::collective::CollectiveBuilder<
    cutlass::arch::Sm100, cutlass::arch::OpClassTensorOp,
    TileShape, ClusterShape,
    cutlass::epilogue::collective::EpilogueTileAuto,
    Acc, Acc,
    ElemCD, cutlass::layout::RowMajor, 128 / cutlass::sizeof_bits<ElemCD>::value,
    ElemCD, cutlass::layout::RowMajor, 128 / cutlass::sizeof_bits<ElemCD>::value,
    cutlass::epilogue::collective::EpilogueScheduleAuto
  >::CollectiveOp;

using CollectiveMainloop = typename cutlass::gemm::collective::CollectiveBuilder<
    cutlass::arch::Sm100, cutlass::arch::OpClassTensorOp,
    ElemA, cutlass::layout::RowMajor, 128 / cutlass::sizeof_bits<ElemA>::value,
    ElemB, cutlass::layout::ColumnMajor, 128 / cutlass::sizeof_bits<ElemB>::value,
    Acc,
    TileShape, ClusterShape,
    cutlass::gemm::collective::StageCountAutoCarveout<static_cast<int>(sizeof(typename CollectiveEpilogue::SharedStorage))>,
    cutlass::gemm::collective::KernelScheduleAuto
  >::CollectiveOp;

using GemmKernel = cutlass::gemm::kernel::GemmUniversal<
    cute::Shape<int,int,int,int>,
    CollectiveMainloop,
    CollectiveEpilogue
>;
using Gemm = cutlass::gemm::device::GemmUniversalAdapter<GemmKernel>;

// Force the device kernel symbol into the cubin without needing a host main.
auto* _anchor = &cutlass::device_kernel<GemmKernel>;


// ===== COMPILED SASS (sm_100a) =====

	.target	sm_100a

	.elftype	@"ET_EXEC"


//--------------------- .note.nv.tkinfo           --------------------------
	.section	.note.nv.tkinfo,"",@"SHT_NOTE"
	.sectionflags	@"SHF_NOTE_NV_TKINFO"
	.tkinfo
        /*0018*/ 	.word	0x00000002
        /*0030*/ 	.string	""
        /*0030*/ 	.string	"ptxas"
        /*0030*/ 	.string	"Cuda compilation tools, release 13.0, V13.0.88"
        /*0030*/ 	.string	"Build cuda_13.0.r13.0/compiler.36424714_0"
        /*0030*/ 	.string	"-arch sm_100a -m 64 "



//--------------------- .note.nv.cuinfo           --------------------------
	.section	.note.nv.cuinfo,"",@"SHT_NOTE"
	.sectionflags	@"SHF_NOTE_NV_CUINFO"
        /*0018*/ 	.short	0x0002
        /*001a*/ 	.short	0x0064
        /*001c*/ 	.short	0x0082
	.zero		2


//--------------------- .nv.info                  --------------------------
	.section	.nv.info,"",@"SHT_CUDA_INFO"
	.align	4


	//----- nvinfo : EIATTR_REGCOUNT
	.align		4
        /*0000*/ 	.byte	0x04, 0x2f
        /*0002*/ 	.short	(.L_19 - .L_18)
	.align		4
.L_18:
        /*0004*/ 	.word	index@(_ZN7cutlass13device_kernelINS_4gemm6kernel13GemmUniversalIN4cute5tupleIJiiiiEEENS1_10collective13CollectiveMmaINS1_35MainloopSm100TmaUmmaWarpSpecializedILi16ELi2ELi4ENS5_IJNS4_1CILi4EEESB_NSA_ILi1EEEEEEEENS5_IJNSA_ILi256EEENSA_ILi128EEENSA_ILi32EEEEEENS_6half_tENS5_IJlSC_lEEESJ_SK_NS4_8TiledMMAINS4_8MMA_AtomIJNS4_26SM100_MMA_F16BF16_2x1SM_SSISJ_SJ_fLi256ELi128ELNS4_4UMMA5MajorE0ELSP_0ELNSO_7ScaleInE0ELSQ_0EEEEEENS4_6LayoutINS5_IJSC_SC_SC_EEENS5_IJNSA_ILi0EEESV_SV_EEEEENS5_IJNS4_10UnderscoreESY_SY_EEEEENS4_28SM100_TMA_2SM_LOAD_MULTICASTENS4_14ComposedLayoutINS4_7SwizzleILi2ELi4ELi3EEENS4_18smem_ptr_flag_bitsILi16EEENST_INS5_IJNSA_ILi8EEESH_EEENS5_IJSH_SC_EEEEEEEvNS4_8identityES11_S1B_vS1C_EENS_8epilogue10collective18CollectiveEpilogueINS1E_23Sm100TmaWarpSpecializedILi4ELi2ELi32ELb1ELb0EEEJNS5_IJSG_SG_SH_EEENS5_IJNST_ISG_SC_EENST_ISH_SC_EEEEESJ_SK_SJ_SK_NS1E_6fusion15FusionCallbacksIS1I_NS1N_17LinearCombinationISJ_fSJ_fLNS_15FloatRoundStyleE2EEES1J_S1M_JEEENS4_5SM1004TMEM4LOAD26SM100_TMEM_LOAD_32dp32b32xENS4_13SM90_TMA_LOADES1B_NS4_39AutoVectorizingCopyWithAssumedAlignmentILi128EEENS4_14SM90_TMA_STOREES1B_S1Z_S1Z_EEEvvEEEEvNT_6ParamsE)
        /*0008*/ 	.word	0x0000007a


	//----- nvinfo : EIATTR_FRAME_SIZE
	.align		4
.L_19:
        /*000c*/ 	.byte	0x04, 0x11
        /*000e*/ 	.short	(.L_21 - .L_20)
	.align		4
.L_20:
        /*0010*/ 	.word	index@($__internal_2_$__cuda_sm10x_tcgen05_guardrail_trap_unallocated_columns_being_dealloced)
        /*0014*/ 	.word	0x00000000


	//----- nvinfo : EIATTR_FRAME_SIZE
	.align		4
.L_21:
        /*0018*/ 	.byte	0x04, 0x11
        /*001a*/ 	.short	(.L_23 - .L_22)
	.align		4
.L_22:
        /*001c*/ 	.word	index@($__internal_1_$__cuda_sm10x_tcgen05_guardrail_trap_phase_invalid_during_alloc)
        /*0020*/ 	.word	0x00000000


	//----- nvinfo : EIATTR_FRAME_SIZE
	.align		4
.L_23:
        /*0024*/ 	.byte	0x04, 0x11
        /*0026*/ 	.short	(.L_25 - .L_24)
	.align		4
.L_24:
        /*0028*/ 	.word	index@($__internal_0_$__cuda_sm10x_tcgen05_guardrail_trap_col_being_dealloced_not_returned_by_alloc)
        /*002c*/ 	.word	0x00000000


	//----- nvinfo : EIATTR_FRAME_SIZE
	.align		4
.L_25:
        /*0030*/ 	.byte	0x04, 0x11
        /*0032*/ 	.short	(.L_27 - .L_26)
	.align		4
.L_26:
        /*0034*/ 	.word	index@(_ZN7cutlass13device_kernelINS_4gemm6kernel13GemmUniversalIN4cute5tupleIJiiiiEEENS1_10collective13CollectiveMmaINS1_35MainloopSm100TmaUmmaWarpSpecializedILi16ELi2ELi4ENS5_IJNS4_1CILi4EEESB_NSA_ILi1EEEEEEEENS5_IJNSA_ILi256EEENSA_ILi128EEENSA_ILi32EEEEEENS_6half_tENS5_IJlSC_lEEESJ_SK_NS4_8TiledMMAINS4_8MMA_AtomIJNS4_26SM100_MMA_F16BF16_2x1SM_SSISJ_SJ_fLi256ELi128ELNS4_4UMMA5MajorE0ELSP_0ELNSO_7ScaleInE0ELSQ_0EEEEEENS4_6LayoutINS5_IJSC_SC_SC_EEENS5_IJNSA_ILi0EEESV_SV_EEEEENS5_IJNS4_10UnderscoreESY_SY_EEEEENS4_28SM100_TMA_2SM_LOAD_MULTICASTENS4_14ComposedLayoutINS4_7SwizzleILi2ELi4ELi3EEENS4_18smem_ptr_flag_bitsILi16EEENST_INS5_IJNSA_ILi8EEESH_EEENS5_IJSH_SC_EEEEEEEvNS4_8identityES11_S1B_vS1C_EENS_8epilogue10collective18CollectiveEpilogueINS1E_23Sm100TmaWarpSpecializedILi4ELi2ELi32ELb1ELb0EEEJNS5_IJSG_SG_SH_EEENS5_IJNST_ISG_SC_EENST_ISH_SC_EEEEESJ_SK_SJ_SK_NS1E_6fusion15FusionCallbacksIS1I_NS1N_17LinearCombinationISJ_fSJ_fLNS_15FloatRoundStyleE2EEES1J_S1M_JEEENS4_5SM1004TMEM4LOAD26SM100_TMEM_LOAD_32dp32b32xENS4_13SM90_TMA_LOADES1B_NS4_39AutoVectorizingCopyWithAssumedAlignmentILi128EEENS4_14SM90_TMA_STOREES1B_S1Z_S1Z_EEEvvEEEEvNT_6ParamsE)
        /*0038*/ 	.word	0x00000000


	//----- nvinfo : EIATTR_MIN_STACK_SIZE
	.align		4
.L_27:
        /*003c*/ 	.byte	0x04, 0x12
        /*003e*/ 	.short	(.L_29 - .L_28)
	.align		4
.L_28:
        /*0040*/ 	.word	index@(_ZN7cutlass13device_kernelINS_4gemm6kernel13GemmUniversalIN4cute5tupleIJiiiiEEENS1_10collective13CollectiveMmaINS1_35MainloopSm100TmaUmmaWarpSpecializedILi16ELi2ELi4ENS5_IJNS4_1CILi4EEESB_NSA_ILi1EEEEEEEENS5_IJNSA_ILi256EEENSA_ILi128EEENSA_ILi32EEEEEENS_6half_tENS5_IJlSC_lEEESJ_SK_NS4_8TiledMMAINS4_8MMA_AtomIJNS4_26SM100_MMA_F16BF16_2x1SM_SSISJ_SJ_fLi256ELi128ELNS4_4UMMA5MajorE0ELSP_0ELNSO_7ScaleInE0ELSQ_0EEEEEENS4_6LayoutINS5_IJSC_SC_SC_EEENS5_IJNSA_ILi0EEESV_SV_EEEEENS5_IJNS4_10UnderscoreESY_SY_EEEEENS4_28SM100_TMA_2SM_LOAD_MULTICASTENS4_14ComposedLayoutINS4_7SwizzleILi2ELi4ELi3EEENS4_18smem_ptr_flag_bitsILi16EEENST_INS5_IJNSA_ILi8EEESH_EEENS5_IJSH_SC_EEEEEEEvNS4_8identityES11_S1B_vS1C_EENS_8epilogue10collective18CollectiveEpilogueINS1E_23Sm100TmaWarpSpecializedILi4ELi2ELi32ELb1ELb0EEEJNS5_IJSG_SG_SH_EEENS5_IJNST_ISG_SC_EENST_ISH_SC_EEEEESJ_SK_SJ_SK_NS1E_6fusion15FusionCallbacksIS1I_NS1N_17LinearCombinationISJ_fSJ_fLNS_15FloatRoundStyleE2EEES1J_S1M_JEEENS4_5SM1004TMEM4LOAD26SM100_TMEM_LOAD_32dp32b32xENS4_13SM90_TMA_LOADES1B_NS4_39AutoVectorizingCopyWithAssumedAlignmentILi128EEENS4_14SM90_TMA_STOREES1B_S1Z_S1Z_EEEvvEEEEvNT_6ParamsE)
        /*0044*/ 	.word	0x00000000
.L_29:


//--------------------- .nv.compat                --------------------------
	.section	.nv.compat,"",@"SHT_CUDA_COMPAT_INFO"
	.align	4
        /*0000*/ 	.byte	0x02, 0x09, 0x01, 0x00, 0x02, 0x02, 0x02, 0x00, 0x02, 0x05, 0x05, 0x00, 0x03, 0x07, 0x01, 0x01
        /*0010*/ 	.byte	0x02, 0x03, 0x01, 0x00, 0x02, 0x06, 0x01, 0x00, 0x04, 0x0b, 0x08, 0x00, 0x09, 0x00, 0x00, 0x00
        /*0020*/ 	.byte	0x00, 0x00, 0x00, 0x00


//--------------------- .nv.info._ZN7cutlass13device_kernelINS_4gemm6kernel13GemmUniversalIN4cute5tupleIJiiiiEEENS1_10collective13CollectiveMmaINS1_35MainloopSm100TmaUmmaWarpSpecializedILi16ELi2ELi4ENS5_IJNS4_1CILi4EEESB_NSA_ILi1EEEEEEEENS5_IJNSA_ILi256EEENSA_ILi128EEENSA_ILi32EEEEEENS_6half_tENS5_IJlSC_lEEESJ_SK_NS4_8TiledMMAINS4_8MMA_AtomIJNS4_26SM100_MMA_F16BF16_2x1SM_SSISJ_SJ_fLi256ELi128ELNS4_4UMMA5MajorE0ELSP_0ELNSO_7ScaleInE0ELSQ_0EEEEEENS4_6LayoutINS5_IJSC_SC_SC_EEENS5_IJNSA_ILi0EEESV_SV_EEEEENS5_IJNS4_10UnderscoreESY_SY_EEEEENS4_28SM100_TMA_2SM_LOAD_MULTICASTENS4_14ComposedLayoutINS4_7SwizzleILi2ELi4ELi3EEENS4_18smem_ptr_flag_bitsILi16EEENST_INS5_IJNSA_ILi8EEESH_EEENS5_IJSH_SC_EEEEEEEvNS4_8identityES11_S1B_vS1C_EENS_8epilogue10collective18CollectiveEpilogueINS1E_23Sm100TmaWarpSpecializedILi4ELi2ELi32ELb1ELb0EEEJNS5_IJSG_SG_SH_EEENS5_IJNST_ISG_SC_EENST_ISH_SC_EEEEESJ_SK_SJ_SK_NS1E_6fusion15FusionCallbacksIS1I_NS1N_17LinearCombinationISJ_fSJ_fLNS_15FloatRoundStyleE2EEES1J_S1M_JEEENS4_5SM1004TMEM4LOAD26SM100_TMEM_LOAD_32dp32b32xENS4_13SM90_TMA_LOADES1B_NS4_39AutoVectorizingCopyWithAssumedAlignmentILi128EEENS4_14SM90_TMA_STOREES1B_S1Z_S1Z_EEEvvEEEEvNT_6ParamsE --------------------------
	.section	.nv.info._ZN7cutlass13device_kernelINS_4gemm6kernel13GemmUniversalIN4cute5tupleIJiiiiEEENS1_10collective13CollectiveMmaINS1_35MainloopSm100TmaUmmaWarpSpecializedILi16ELi2ELi4ENS5_IJNS4_1CILi4EEESB_NSA_ILi1EEEEEEEENS5_IJNSA_ILi256EEENSA_ILi128EEENSA_ILi32EEEEEENS_6half_tENS5_IJlSC_lEEESJ_SK_NS4_8TiledMMAINS4_8MMA_AtomIJNS4_26SM100_MMA_F16BF16_2x1SM_SSISJ_SJ_fLi256ELi128ELNS4_4UMMA5MajorE0ELSP_0ELNSO_7ScaleInE0ELSQ_0EEEEEENS4_6LayoutINS5_IJSC_SC_SC_EEENS5_IJNSA_ILi0EEESV_SV_EEEEENS5_IJNS4_10UnderscoreESY_SY_EEEEENS4_28SM100_TMA_2SM_LOAD_MULTICASTENS4_14ComposedLayoutINS4_7SwizzleILi2ELi4ELi3EEENS4_18smem_ptr_flag_bitsILi16EEENST_INS5_IJNSA_ILi8EEESH_EEENS5_IJSH_SC_EEEEEEEvNS4_8identityES11_S1B_vS1C_EENS_8epilogue10collective18CollectiveEpilogueINS1E_23Sm100TmaWarpSpecializedILi4ELi2ELi32ELb1ELb0EEEJNS5_IJSG_SG_SH_EEENS5_IJNST_ISG_SC_EENST_ISH_SC_EEEEESJ_SK_SJ_SK_NS1E_6fusion15FusionCallbacksIS1I_NS1N_17LinearCombinationISJ_fSJ_fLNS_15FloatRoundStyleE2EEES1J_S1M_JEEENS4_5SM1004TMEM4LOAD26SM100_TMEM_LOAD_32dp32b32xENS4_13SM90_TMA_LOADES1B_NS4_39AutoVectorizingCopyWithAssumedAlignmentILi128EEENS4_14SM90_TMA_STOREES1B_S1Z_S1Z_EEEvvEEEEvNT_6ParamsE,"",@"SHT_CUDA_INFO"
	.sectionflags	@""
	.align	4


	//----- nvinfo : EIATTR_CUDA_API_VERSION
	.align		4
        /*0000*/ 	.byte	0x04, 0x37
        /*0002*/ 	.short	(.L_31 - .L_30)
.L_30:
        /*0004*/ 	.word	0x00000082


	//----- nvinfo : EIATTR_KPARAM_INFO
	.align		4
.L_31:
        /*0008*/ 	.byte	0x04, 0x17
        /*000a*/ 	.short	(.L_33 - .L_32)
.L_32:
        /*000c*/ 	.word	0x00000000
        /*0010*/ 	.short	0x0000
        /*0012*/ 	.short	0x0000
        /*0014*/ 	.byte	0x00, 0xf0, 0x01, 0x20


	//----- nvinfo : EIATTR_AT_ENTRY_FRAGMENTS
	.align		4
.L_33:
        /*0018*/ 	.byte	0x04, 0x4f
        /*001a*/ 	.short	(.L_35 - .L_34)


	//   ....[0]....
.L_34:
        /*001c*/ 	.word	0x00000007


	//----- nvinfo : EIATTR_RESERVED_SMEM_USED
	.align		4
.L_35:
        /*0020*/ 	.byte	0x01, 0x41
	.zero		2


	//----- nvinfo : EIATTR_SPARSE_MMA_MASK
	.align		4
        /*0024*/ 	.byte	0x03, 0x50
        /*0026*/ 	.short	0x0000


	//----- nvinfo : EIATTR_TCGEN05_2CTA_USED
	.align		4
        /*0028*/ 	.byte	0x01, 0x52
	.zero		2


	//----- nvinfo : EIATTR_MAXREG_COUNT
	.align		4
        /*002c*/ 	.byte	0x03, 0x1b
        /*002e*/ 	.short	0x00ff


	//----- nvinfo : EIATTR_NUM_BARRIERS
	.align		4
        /*0030*/ 	.byte	0x02, 0x4c
        /*0032*/ 	.byte	0x07
	.zero		1


	//----- nvinfo : EIATTR_EXTERNS
	.align		4
        /*0034*/ 	.byte	0x04, 0x0f
        /*0036*/ 	.short	(.L_37 - .L_36)


	//   ....[0]....
	.align		4
.L_36:
        /*0038*/ 	.word	index@(__assertfail)


	//----- nvinfo : EIATTR_MERCURY_ISA_VERSION
	.align		4
.L_37:
        /*003c*/ 	.byte	0x03, 0x5f
        /*003e*/ 	.short	0x0101


	//----- nvinfo : EIATTR_INT_WARP_WIDE_INSTR_OFFSETS
	.align		4
        /*0040*/ 	.byte	0x04, 0x31
        /*0042*/ 	.short	(.L_39 - .L_38)


	//   ....[0]....
.L_38:
        /*0044*/ 	.word	0x00000f80


	//   ....[1]....
        /*0048*/ 	.word	0x00001040


	//   ....[2]....
        /*004c*/ 	.word	0x00004e40


	//   ....[3]....
        /*0050*/ 	.word	0x00004e60


	//   ....[4]....
        /*0054*/ 	.word	0x00004e90


	//   ....[5]....
        /*0058*/ 	.word	0x00005a10


	//   ....[6]....
        /*005c*/ 	.word	0x00005a80


	//   ....[7]....
        /*0060*/ 	.word	0x00005b50


	//   ....[8]....
        /*0064*/ 	.word	0x00005bd0


	//   ....[9]....
        /*0068*/ 	.word	0x00005cc0


	//   ....[10]....
        /*006c*/ 	.word	0x00005d40


	//   ....[11]....
        /*0070*/ 	.word	0x00005e20


	//   ....[12]....
        /*0074*/ 	.word	0x00005ed0


	//----- nvinfo : EIATTR_COOP_GROUP_MASK_REGIDS
	.align		4
.L_39:
        /*0078*/ 	.byte	0x04, 0x29
        /*007a*/ 	.short	(.L_41 - .L_40)


	//   ....[0]....
.L_40:
        /*007c*/ 	.word	0xffffffff


	//   ....[1]....
        /*0080*/ 	.word	0xffffffff


	//   ....[2]....
        /*0084*/ 	.word	0xffffffff


	//   ....[3]....
        /*0088*/ 	.word	0xffffffff


	//   ....[4]....
        /*008c*/ 	.word	0xffffffff


	//   ....[5]....
        /*0090*/ 	.word	0xffffffff


	//   ....[6]....
        /*0094*/ 	.word	0xffffffff


	//   ....[7]....
        /*0098*/ 	.word	0xffffffff


	//   ....[8]....
        /*009c*/ 	.word	0xffffffff


	//   ....[9]....
        /*00a0*/ 	.word	0xffffffff


	//   ....[10]....
        /*00a4*/ 	.word	0xffffffff


	//   ....[11]....
        /*00a8*/ 	.word	0xffffffff


	//   ....[12]....
        /*00ac*/ 	.word	0xffffffff


	//   ....[13]....
        /*00b0*/ 	.word	0xffffffff


	//----- nvinfo : EIATTR_COOP_GROUP_INSTR_OFFSETS
	.align		4
.L_41:
        /*00b4*/ 	.byte	0x04, 0x28
        /*00b6*/ 	.short	(.L_43 - .L_42)


	//   ....[0]....
.L_42:
        /*00b8*/ 	.word	0x000000b0


	//   ....[1]....
        /*00bc*/ 	.word	0x00000510


	//   ....[2]....
        /*00c0*/ 	.word	0x00000890


	//   ....[3]....
        /*00c4*/ 	.word	0x00000a30


	//   ....[4]....
        /*00c8*/ 	.word	0x00000b30


	//   ....[5]....
        /*00cc*/ 	.word	0x00000ca0


	//   ....[6]....
        /*00d0*/ 	.word	0x00000e40


	//   ....[7]....
        /*00d4*/ 	.word	0x000010a0


	//   ....[8]....
        /*00d8*/ 	.word	0x00002750


	//   ....[9]....
        /*00dc*/ 	.word	0x00003d00


	//   ....[10]....
        /*00e0*/ 	.word	0x000041d0


	//   ....[11]....
        /*00e4*/ 	.word	0x00004200


	//   ....[12]....
        /*00e8*/ 	.word	0x00004d40


	//   ....[13]....
        /*00ec*/ 	.word	0x00004f50


	//----- nvinfo : EIATTR_VRC_CTA_INIT_COUNT
	.align		4
.L_43:
        /*00f0*/ 	.byte	0x02, 0x4a
        /*00f2*/ 	.byte	0x80
	.zero		1


	//----- nvinfo : EIATTR_SYSCALL_OFFSETS
	.align		4
        /*00f4*/ 	.byte	0x04, 0x46
        /*00f6*/ 	.short	(.L_45 - .L_44)


	//   ....[0]....
.L_44:
        /*00f8*/ 	.word	0x00006b40


	//   ....[1]....
        /*00fc*/ 	.word	0x00006c30


	//   ....[2]....
        /*0100*/ 	.word	0x00007390


	//   ....[3]....
        /*0104*/ 	.word	0x00008010


	//   ....[4]....
        /*0108*/ 	.word	0x00008c60


	//   ....[5]....
        /*010c*/ 	.word	0x000098a0


	//----- nvinfo : EIATTR_MBARRIER_INSTR_OFFSETS
	.align		4
.L_45:
        /*0110*/ 	.byte	0x04, 0x39
        /*0112*/ 	.short	(.L_47 - .L_46)


	//   ....[0]....
.L_46:
        /*0114*/ 	.word	0x00000670
        /*0118*/ 	.word	0x000000ff
        /*011c*/ 	.word	0x00000000
        /*0120*/ 	.short	0x0100
        /*0122*/ 	.byte	0x04
	.zero		1


	//   ....[1]....
        /*0124*/ 	.word	0x00000680
        /*0128*/ 	.word	0x000000ff
        /*012c*/ 	.word	0x00000080
        /*0130*/ 	.short	0x0100
        /*0132*/ 	.byte	0x04
	.zero		1


	//   ....[2]....
        /*0134*/ 	.word	0x00000690
        /*0138*/ 	.word	0x000000ff
        /*013c*/ 	.word	0x00000008
        /*0140*/ 	.short	0x0100
        /*0142*/ 	.byte	0x04
	.zero		1


	//   ....[3]....
        /*0144*/ 	.word	0x000006a0
        /*0148*/ 	.word	0x000000ff
        /*014c*/ 	.word	0x00000088
        /*0150*/ 	.short	0x0100
        /*0152*/ 	.byte	0x04
	.zero		1


	//   ....[4]....
        /*0154*/ 	.word	0x000006b0
        /*0158*/ 	.word	0x000000ff
        /*015c*/ 	.word	0x00000010
        /*0160*/ 	.short	0x0100
        /*0162*/ 	.byte	0x04
	.zero		1


	//   ....[5]....
        /*0164*/ 	.word	0x000006c0
        /*0168*/ 	.word	0x000000ff
        /*016c*/ 	.word	0x00000090
        /*0170*/ 	.short	0x0100
        /*0172*/ 	.byte	0x04
	.zero		1


	//   ....[6]....
        /*0174*/ 	.word	0x000006d0
        /*0178*/ 	.word	0x000000ff
        /*017c*/ 	.word	0x00000018
        /*0180*/ 	.short	0x0100
        /*0182*/ 	.byte	0x04
	.zero		1


	//   ....[7]....
        /*0184*/ 	.word	0x000006e0
        /*0188*/ 	.word	0x000000ff
        /*018c*/ 	.word	0x00000098
        /*0190*/ 	.short	0x0100
        /*0192*/ 	.byte	0x04
	.zero		1


	//   ....[8]....
        /*0194*/ 	.word	0x000006f0
        /*0198*/ 	.word	0x000000ff
        /*019c*/ 	.word	0x00000020
        /*01a0*/ 	.short	0x0100
        /*01a2*/ 	.byte	0x04
	.zero		1


	//   ....[9]....
        /*01a4*/ 	.word	0x00000700
        /*01a8*/ 	.word	0x000000ff
        /*01ac*/ 	.word	0x000000a0
        /*01b0*/ 	.short	0x0100
        /*01b2*/ 	.byte	0x04
	.zero		1


	//   ....[10]....
        /*01b4*/ 	.word	0x00000710
        /*01b8*/ 	.word	0x000000ff
        /*01bc*/ 	.word	0x00000028
        /*01c0*/ 	.short	0x0100
        /*01c2*/ 	.byte	0x04
	.zero		1


	//   ....[11]....
        /*01c4*/ 	.word	0x00000720
        /*01c8*/ 	.word	0x000000ff
        /*01cc*/ 	.word	0x000000a8
        /*01d0*/ 	.short	0x0100
        /*01d2*/ 	.byte	0x04
	.zero		1


	//   ....[12]....
        /*01d4*/ 	.word	0x00000730
        /*01d8*/ 	.word	0x000000ff
        /*01dc*/ 	.word	0x00000030
        /*01e0*/ 	.short	0x0100
        /*01e2*/ 	.byte	0x04
	.zero		1


	//   ....[13]....
        /*01e4*/ 	.word	0x00000740
        /*01e8*/ 	.word	0x000000ff
        /*01ec*/ 	.word	0x000000b0
        /*01f0*/ 	.short	0x0100
        /*01f2*/ 	.byte	0x04
	.zero		1


	//   ....[14]....
        /*01f4*/ 	.word	0x00000750
        /*01f8*/ 	.word	0x000000ff
        /*01fc*/ 	.word	0x00000038
        /*0200*/ 	.short	0x0100
        /*0202*/ 	.byte	0x04
	.zero		1


	//   ....[15]....
        /*0204*/ 	.word	0x00000760
        /*0208*/ 	.word	0x000000ff
        /*020c*/ 	.word	0x000000b8
        /*0210*/ 	.short	0x0100
        /*0212*/ 	.byte	0x04
	.zero		1


	//   ....[16]....
        /*0214*/ 	.word	0x00000770
        /*0218*/ 	.word	0x000000ff
        /*021c*/ 	.word	0x00000040
        /*0220*/ 	.short	0x0100
        /*0222*/ 	.byte	0x04
	.zero		1


	//   ....[17]....
        /*0224*/ 	.word	0x00000780
        /*0228*/ 	.word	0x000000ff
        /*022c*/ 	.word	0x000000c0
        /*0230*/ 	.short	0x0100
        /*0232*/ 	.byte	0x04
	.zero		1


	//   ....[18]....
        /*0234*/ 	.word	0x00000790
        /*0238*/ 	.word	0x000000ff
        /*023c*/ 	.word	0x00000048
        /*0240*/ 	.short	0x0100
        /*0242*/ 	.byte	0x04
	.zero		1


	//   ....[19]....
        /*0244*/ 	.word	0x000007a0
        /*0248*/ 	.word	0x000000ff
        /*024c*/ 	.word	0x000000c8
        /*0250*/ 	.short	0x0100
        /*0252*/ 	.byte	0x04
	.zero		1


	//   ....[20]....
        /*0254*/ 	.word	0x000007b0
        /*0258*/ 	.word	0x000000ff
        /*025c*/ 	.word	0x00000050
        /*0260*/ 	.short	0x0100
        /*0262*/ 	.byte	0x04
	.zero		1


	//   ....[21]....
        /*0264*/ 	.word	0x000007c0
        /*0268*/ 	.word	0x000000ff
        /*026c*/ 	.word	0x000000d0
        /*0270*/ 	.short	0x0100
        /*0272*/ 	.byte	0x04
	.zero		1


	//   ....[22]....
        /*0274*/ 	.word	0x000007d0
        /*0278*/ 	.word	0x000000ff
        /*027c*/ 	.word	0x00000058
        /*0280*/ 	.short	0x0100
        /*0282*/ 	.byte	0x04
	.zero		1


	//   ....[23]....
        /*0284*/ 	.word	0x000007e0
        /*0288*/ 	.word	0x000000ff
        /*028c*/ 	.word	0x000000d8
        /*0290*/ 	.short	0x0100
        /*0292*/ 	.byte	0x04
	.zero		1


	//   ....[24]....
        /*0294*/ 	.word	0x000007f0
        /*0298*/ 	.word	0x000000ff
        /*029c*/ 	.word	0x00000060
        /*02a0*/ 	.short	0x0100
        /*02a2*/ 	.byte	0x04
	.zero		1


	//   ....[25]....
        /*02a4*/ 	.word	0x00000800
        /*02a8*/ 	.word	0x000000ff
        /*02ac*/ 	.word	0x000000e0
        /*02b0*/ 	.short	0x0100
        /*02b2*/ 	.byte	0x04
	.zero		1


	//   ....[26]....
        /*02b4*/ 	.word	0x00000810
        /*02b8*/ 	.word	0x000000ff
        /*02bc*/ 	.word	0x00000068
        /*02c0*/ 	.short	0x0100
        /*02c2*/ 	.byte	0x04
	.zero		1


	//   ....[27]....
        /*02c4*/ 	.word	0x00000820
        /*02c8*/ 	.word	0x000000ff
        /*02cc*/ 	.word	0x000000e8
        /*02d0*/ 	.short	0x0100
        /*02d2*/ 	.byte	0x04
	.zero		1


	//   ....[28]....
        /*02d4*/ 	.word	0x00000830
        /*02d8*/ 	.word	0x000000ff
        /*02dc*/ 	.word	0x00000070
        /*02e0*/ 	.short	0x0100
        /*02e2*/ 	.byte	0x04
	.zero		1


	//   ....[29]....
        /*02e4*/ 	.word	0x00000840
        /*02e8*/ 	.word	0x000000ff
        /*02ec*/ 	.word	0x000000f0
        /*02f0*/ 	.short	0x0100
        /*02f2*/ 	.byte	0x04
	.zero		1


	//   ....[30]....
        /*02f4*/ 	.word	0x00000850
        /*02f8*/ 	.word	0x000000ff
        /*02fc*/ 	.word	0x00000078
        /*0300*/ 	.short	0x0100
        /*0302*/ 	.byte	0x04
	.zero		1


	//   ....[31]....
        /*0304*/ 	.word	0x00000860
        /*0308*/ 	.word	0x000000ff
        /*030c*/ 	.word	0x000000f8
        /*0310*/ 	.short	0x0100
        /*0312*/ 	.byte	0x04
	.zero		1


	//   ....[32]....
        /*0314*/ 	.word	0x000009a0
        /*0318*/ 	.word	0x000000ff
        /*031c*/ 	.word	0x00000100
        /*0320*/ 	.short	0x0100
        /*0322*/ 	.byte	0x04
	.zero		1


	//   ....[33]....
        /*0324*/ 	.word	0x000009b0
        /*0328*/ 	.word	0x000000ff
        /*032c*/ 	.word	0x00000120
        /*0330*/ 	.short	0x0100
        /*0332*/ 	.byte	0x04
	.zero		1


	//   ....[34]....
        /*0334*/ 	.word	0x000009c0
        /*0338*/ 	.word	0x000000ff
        /*033c*/ 	.word	0x00000108
        /*0340*/ 	.short	0x0100
        /*0342*/ 	.byte	0x04
	.zero		1


	//   ....[35]....
        /*0344*/ 	.word	0x000009d0
        /*0348*/ 	.word	0x000000ff
        /*034c*/ 	.word	0x00000128
        /*0350*/ 	.short	0x0100
        /*0352*/ 	.byte	0x04
	.zero		1


	//   ....[36]....
        /*0354*/ 	.word	0x000009e0
        /*0358*/ 	.word	0x000000ff
        /*035c*/ 	.word	0x00000110
        /*0360*/ 	.short	0x0100
        /*0362*/ 	.byte	0x04
	.zero		1


	//   ....[37]....
        /*0364*/ 	.word	0x000009f0
        /*0368*/ 	.word	0x000000ff
        /*036c*/ 	.word	0x00000130
        /*0370*/ 	.short	0x0100
        /*0372*/ 	.byte	0x04
	.zero		1


	//   ....[38]....
        /*0374*/ 	.word	0x00000a00
        /*0378*/ 	.word	0x000000ff
        /*037c*/ 	.word	0x00000118
        /*0380*/ 	.short	0x0100
        /*0382*/ 	.byte	0x04
	.zero		1


	//   ....[39]....
        /*0384*/ 	.word	0x00000a10
        /*0388*/ 	.word	0x000000ff
        /*038c*/ 	.word	0x00000138
        /*0390*/ 	.short	0x0100
        /*0392*/ 	.byte	0x04
	.zero		1


	//   ....[40]....
        /*0394*/ 	.word	0x00000b00
        /*0398*/ 	.word	0x000000ff
        /*039c*/ 	.word	0x00000140
        /*03a0*/ 	.short	0x0100
        /*03a2*/ 	.byte	0x06
	.zero		1


	//   ....[41]....
        /*03a4*/ 	.word	0x00000b10
        /*03a8*/ 	.word	0x000000ff
        /*03ac*/ 	.word	0x00000148
        /*03b0*/ 	.short	0x0100
        /*03b2*/ 	.byte	0x06
	.zero		1


	//   ....[42]....
        /*03b4*/ 	.word	0x00000c50
        /*03b8*/ 	.word	0x000000ff
        /*03bc*/ 	.word	0x00000150
        /*03c0*/ 	.short	0x0100
        /*03c2*/ 	.byte	0x06
	.zero		1


	//   ....[43]....
        /*03c4*/ 	.word	0x00000c60
        /*03c8*/ 	.word	0x000000ff
        /*03cc*/ 	.word	0x00000160
        /*03d0*/ 	.short	0x0100
        /*03d2*/ 	.byte	0x06
	.zero		1


	//   ....[44]....
        /*03d4*/ 	.word	0x00000c70
        /*03d8*/ 	.word	0x000000ff
        /*03dc*/ 	.word	0x00000158
        /*03e0*/ 	.short	0x0100
        /*03e2*/ 	.byte	0x06
	.zero		1


	//   ....[45]....
        /*03e4*/ 	.word	0x00000c80
        /*03e8*/ 	.word	0x000000ff
        /*03ec*/ 	.word	0x00000168
        /*03f0*/ 	.short	0x0100
        /*03f2*/ 	.byte	0x06
	.zero		1


	//   ....[46]....
        /*03f4*/ 	.word	0x00000db0
        /*03f8*/ 	.word	0x000000ff
        /*03fc*/ 	.word	0x00000170
        /*0400*/ 	.short	0x0100
        /*0402*/ 	.byte	0x04
	.zero		1


	//   ....[47]....
        /*0404*/ 	.word	0x00000dc0
        /*0408*/ 	.word	0x000000ff
        /*040c*/ 	.word	0x00000190
        /*0410*/ 	.short	0x0100
        /*0412*/ 	.byte	0x04
	.zero		1


	//   ....[48]....
        /*0414*/ 	.word	0x00000dd0
        /*0418*/ 	.word	0x000000ff
        /*041c*/ 	.word	0x00000178
        /*0420*/ 	.short	0x0100
        /*0422*/ 	.byte	0x04
	.zero		1


	//   ....[49]....
        /*0424*/ 	.word	0x00000de0
        /*0428*/ 	.word	0x000000ff
        /*042c*/ 	.word	0x00000198
        /*0430*/ 	.short	0x0100
        /*0432*/ 	.byte	0x04
	.zero		1


	//   ....[50]....
        /*0434*/ 	.word	0x00000df0
        /*0438*/ 	.word	0x000000ff
        /*043c*/ 	.word	0x00000180
        /*0440*/ 	.short	0x0100
        /*0442*/ 	.byte	0x04
	.zero		1


	//   ....[51]....
        /*0444*/ 	.word	0x00000e00
        /*0448*/ 	.word	0x000000ff
        /*044c*/ 	.word	0x000001a0
        /*0450*/ 	.short	0x0100
        /*0452*/ 	.byte	0x04
	.zero		1


	//   ....[52]....
        /*0454*/ 	.word	0x00000e10
        /*0458*/ 	.word	0x000000ff
        /*045c*/ 	.word	0x00000188
        /*0460*/ 	.short	0x0100
        /*0462*/ 	.byte	0x04
	.zero		1


	//   ....[53]....
        /*0464*/ 	.word	0x00000e20
        /*0468*/ 	.word	0x000000ff
        /*046c*/ 	.word	0x000001a8
        /*0470*/ 	.short	0x0100
        /*0472*/ 	.byte	0x04
	.zero		1


	//   ....[54]....
        /*0474*/ 	.word	0x00000f20
        /*0478*/ 	.word	0x000000ff
        /*047c*/ 	.word	0x000001b0
        /*0480*/ 	.short	0x0100
        /*0482*/ 	.byte	0x04
	.zero		1


	//   ....[55]....
        /*0484*/ 	.word	0x00000f30
        /*0488*/ 	.word	0x000000ff
        /*048c*/ 	.word	0x000001c0
        /*0490*/ 	.short	0x0100
        /*0492*/ 	.byte	0x04
	.zero		1


	//   ....[56]....
        /*0494*/ 	.word	0x00000f40
        /*0498*/ 	.word	0x000000ff
        /*049c*/ 	.word	0x000001b8
        /*04a0*/ 	.short	0x0100
        /*04a2*/ 	.byte	0x04
	.zero		1


	//   ....[57]....
        /*04a4*/ 	.word	0x00000f50
        /*04a8*/ 	.word	0x000000ff
        /*04ac*/ 	.word	0x000001c8
        /*04b0*/ 	.short	0x0100
        /*04b2*/ 	.byte	0x04
	.zero		1


	//   ....[58]....
        /*04b4*/ 	.word	0x00001060
        /*04b8*/ 	.word	0x000000ff
        /*04bc*/ 	.word	0x000001d0
        /*04c0*/ 	.short	0x0100
        /*04c2*/ 	.byte	0x06
	.zero		1


	//   ....[59]....
        /*04c4*/ 	.word	0x00001f70
        /*04c8*/ 	.word	0x00000000
        /*04cc*/ 	.word	0x000001c0
        /*04d0*/ 	.short	0x010a
        /*04d2*/ 	.byte	0xff
	.zero		1


	//   ....[60]....
        /*04d4*/ 	.word	0x00001f90
        /*04d8*/ 	.word	0x00000000
        /*04dc*/ 	.word	0x000001b0
        /*04e0*/ 	.short	0x0101
        /*04e2*/ 	.byte	0xff
	.zero		1


	//   ....[61]....
        /*04e4*/ 	.word	0x00002040
        /*04e8*/ 	.word	0x000000ff
        /*04ec*/ 	.word	0x00000080
        /*04f0*/ 	.short	0x010a
        /*04f2*/ 	.byte	0x04
	.zero		1


	//   ....[62]....
        /*04f4*/ 	.word	0x00002110
        /*04f8*/ 	.word	0x000000ff
        /*04fc*/ 	.word	0x00000080
        /*0500*/ 	.short	0x010a
        /*0502*/ 	.byte	0x21
	.zero		1


	//   ....[63]....
        /*0504*/ 	.word	0x000022c0
        /*0508*/ 	.word	0x000000ff
        /*050c*/ 	.word	0x00000080
        /*0510*/ 	.short	0x010a
        /*0512*/ 	.byte	0x05
	.zero		1


	//   ....[64]....
        /*0514*/ 	.word	0x00002400
        /*0518*/ 	.word	0x000000ff
        /*051c*/ 	.word	0x00000148
        /*0520*/ 	.short	0x0101
        /*0522*/ 	.byte	0x15
	.zero		1


	//   ....[65]....
        /*0524*/ 	.word	0x00002420
        /*0528*/ 	.word	0x000000ff
        /*052c*/ 	.word	0x00000080
        /*0530*/ 	.short	0x010a
        /*0532*/ 	.byte	0x04
	.zero		1


	//   ....[66]....
        /*0534*/ 	.word	0x000024a0
        /*0538*/ 	.word	0x000000ff
        /*053c*/ 	.word	0x00000080
        /*0540*/ 	.short	0x010a
        /*0542*/ 	.byte	0x11
	.zero		1


	//   ....[67]....
        /*0544*/ 	.word	0x00002630
        /*0548*/ 	.word	0x000000ff
        /*054c*/ 	.word	0x00000080
        /*0550*/ 	.short	0x010a
        /*0552*/ 	.byte	0x05
	.zero		1


	//   ....[68]....
        /*0554*/ 	.word	0x00002780
        /*0558*/ 	.word	0x00000003
        /*055c*/ 	.word	0x00000150
        /*0560*/ 	.short	0x010a
        /*0562*/ 	.byte	0xff
	.zero		1


	//   ....[69]....
        /*0564*/ 	.word	0x000028d0
        /*0568*/ 	.word	0x00000000
        /*056c*/ 	.word	0x00000000
        /*0570*/ 	.short	0x0101
        /*0572*/ 	.byte	0xff
	.zero		1


	//   ....[70]....
        /*0574*/ 	.word	0x00002e90
        /*0578*/ 	.word	0x000000ff
        /*057c*/ 	.word	0x00000000
        /*0580*/ 	.short	0x010a
        /*0582*/ 	.byte	0x04
	.zero		1


	//   ....[71]....
        /*0584*/ 	.word	0x00002f20
        /*0588*/ 	.word	0x000000ff
        /*058c*/ 	.word	0x00000000
        /*0590*/ 	.short	0x010a
        /*0592*/ 	.byte	0x05
	.zero		1


	//   ....[72]....
        /*0594*/ 	.word	0x00002fb0
        /*0598*/ 	.word	0x000000ff
        /*059c*/ 	.word	0x00000000
        /*05a0*/ 	.short	0x010a
        /*05a2*/ 	.byte	0x05
	.zero		1


	//   ....[73]....
        /*05a4*/ 	.word	0x00003040
        /*05a8*/ 	.word	0x000000ff
        /*05ac*/ 	.word	0x00000000
        /*05b0*/ 	.short	0x010a
        /*05b2*/ 	.byte	0x05
	.zero		1


	//   ....[74]....
        /*05b4*/ 	.word	0x000030d0
        /*05b8*/ 	.word	0x000000ff
        /*05bc*/ 	.word	0x00000000
        /*05c0*/ 	.short	0x010a
        /*05c2*/ 	.byte	0x05
	.zero		1


	//   ....[75]....
        /*05c4*/ 	.word	0x00003160
        /*05c8*/ 	.word	0x000000ff
        /*05cc*/ 	.word	0x00000000
        /*05d0*/ 	.short	0x010a
        /*05d2*/ 	.byte	0x05
	.zero		1


	//   ....[76]....
        /*05d4*/ 	.word	0x000031f0
        /*05d8*/ 	.word	0x000000ff
        /*05dc*/ 	.word	0x00000000
        /*05e0*/ 	.short	0x010a
        /*05e2*/ 	.byte	0x05
	.zero		1


	//   ....[77]....
        /*05e4*/ 	.word	0x00003280
        /*05e8*/ 	.word	0x000000ff
        /*05ec*/ 	.word	0x00000000
        /*05f0*/ 	.short	0x010a
        /*05f2*/ 	.byte	0x05
	.zero		1


	//   ....[78]....
        /*05f4*/ 	.word	0x00003310
        /*05f8*/ 	.word	0x000000ff
        /*05fc*/ 	.word	0x00000000
        /*0600*/ 	.short	0x010a
        /*0602*/ 	.byte	0x05
	.zero		1


	//   ....[79]....
        /*0604*/ 	.word	0x000033a0
        /*0608*/ 	.word	0x000000ff
        /*060c*/ 	.word	0x00000000
        /*0610*/ 	.short	0x010a
        /*0612*/ 	.byte	0x05
	.zero		1


	//   ....[80]....
        /*0614*/ 	.word	0x00003430
        /*0618*/ 	.word	0x000000ff
        /*061c*/ 	.word	0x00000000
        /*0620*/ 	.short	0x010a
        /*0622*/ 	.byte	0x05
	.zero		1


	//   ....[81]....
        /*0624*/ 	.word	0x000034c0
        /*0628*/ 	.word	0x000000ff
        /*062c*/ 	.word	0x00000000
        /*0630*/ 	.short	0x010a
        /*0632*/ 	.byte	0x05
	.zero		1


	//   ....[82]....
        /*0634*/ 	.word	0x00003550
        /*0638*/ 	.word	0x000000ff
        /*063c*/ 	.word	0x00000000
        /*0640*/ 	.short	0x010a
        /*0642*/ 	.byte	0x05
	.zero		1


	//   ....[83]....
        /*0644*/ 	.word	0x000035e0
        /*0648*/ 	.word	0x000000ff
        /*064c*/ 	.word	0x00000000
        /*0650*/ 	.short	0x010a
        /*0652*/ 	.byte	0x05
	.zero		1


	//   ....[84]....
        /*0654*/ 	.word	0x00003670
        /*0658*/ 	.word	0x000000ff
        /*065c*/ 	.word	0x00000000
        /*0660*/ 	.short	0x010a
        /*0662*/ 	.byte	0x05
	.zero		1


	//   ....[85]....
        /*0664*/ 	.word	0x00003710
        /*0668*/ 	.word	0x00000000
        /*066c*/ 	.word	0x00000000
        /*0670*/ 	.short	0x010a
        /*0672*/ 	.byte	0xff
	.zero		1


	//   ....[86]....
        /*0674*/ 	.word	0x00003850
        /*0678*/ 	.word	0x00000002
        /*067c*/ 	.word	0x000001b0
        /*0680*/ 	.short	0x010a
        /*0682*/ 	.byte	0xff
	.zero		1


	//   ....[87]....
        /*0684*/ 	.word	0x000038b0
        /*0688*/ 	.word	0x00000004
        /*068c*/ 	.word	0x00000000
        /*0690*/ 	.short	0x0101
        /*0692*/ 	.byte	0xff
	.zero		1


	//   ....[88]....
        /*0694*/ 	.word	0x000038d0
        /*0698*/ 	.word	0x000000ff
        /*069c*/ 	.word	0x00000160
        /*06a0*/ 	.short	0x010a
        /*06a2*/ 	.byte	0x04
	.zero		1


	//   ....[89]....
        /*06a4*/ 	.word	0x000039f0
        /*06a8*/ 	.word	0x00000002
        /*06ac*/ 	.word	0x00000150
        /*06b0*/ 	.short	0x010a
        /*06b2*/ 	.byte	0xff
	.zero		1


	//   ....[90]....
        /*06b4*/ 	.word	0x00003b00
        /*06b8*/ 	.word	0x00000002
        /*06bc*/ 	.word	0x00000000
        /*06c0*/ 	.short	0x0101
        /*06c2*/ 	.byte	0xff
	.zero		1


	//   ....[91]....
        /*06c4*/ 	.word	0x00003b90
        /*06c8*/ 	.word	0x000000ff
        /*06cc*/ 	.word	0x00000160
        /*06d0*/ 	.short	0x0106
        /*06d2*/ 	.byte	0x04
	.zero		1


	//   ....[92]....
        /*06d4*/ 	.word	0x00003bb0
        /*06d8*/ 	.word	0x000000ff
        /*06dc*/ 	.word	0x00000160
        /*06e0*/ 	.short	0x010a
        /*06e2*/ 	.byte	0x04
	.zero		1


	//   ....[93]....
        /*06e4*/ 	.word	0x00003c40
        /*06e8*/ 	.word	0x000000ff
        /*06ec*/ 	.word	0x00000160
        /*06f0*/ 	.short	0x0106
        /*06f2*/ 	.byte	0x07
	.zero		1


	//   ....[94]....
        /*06f4*/ 	.word	0x00003c80
        /*06f8*/ 	.word	0x00000000
        /*06fc*/ 	.word	0x00000160
        /*0700*/ 	.short	0x010a
        /*0702*/ 	.byte	0xff
	.zero		1


	//   ....[95]....
        /*0704*/ 	.word	0x00003ed0
        /*0708*/ 	.word	0x000000ff
        /*070c*/ 	.word	0x00000008
        /*0710*/ 	.short	0x010a
        /*0712*/ 	.byte	0x05
	.zero		1


	//   ....[96]....
        /*0714*/ 	.word	0x00003ef0
        /*0718*/ 	.word	0x000000ff
        /*071c*/ 	.word	0x00000008
        /*0720*/ 	.short	0x010a
        /*0722*/ 	.byte	0x05
	.zero		1


	//   ....[97]....
        /*0724*/ 	.word	0x00004080
        /*0728*/ 	.word	0x000000ff
        /*072c*/ 	.word	0x00000008
        /*0730*/ 	.short	0x010a
        /*0732*/ 	.byte	0x05
	.zero		1


	//   ....[98]....
        /*0734*/ 	.word	0x000040a0
        /*0738*/ 	.word	0x000000ff
        /*073c*/ 	.word	0x00000008
        /*0740*/ 	.short	0x010a
        /*0742*/ 	.byte	0x05
	.zero		1


	//   ....[99]....
        /*0744*/ 	.word	0x00004160
        /*0748*/ 	.word	0x000000ff
        /*074c*/ 	.word	0x00000000
        /*0750*/ 	.short	0x0101
        /*0752*/ 	.byte	0x04
	.zero		1


	//   ....[100]....
        /*0754*/ 	.word	0x00004460
        /*0758*/ 	.word	0x00000000
        /*075c*/ 	.word	0x00000150
        /*0760*/ 	.short	0x010a
        /*0762*/ 	.byte	0xff
	.zero		1


	//   ....[101]....
        /*0764*/ 	.word	0x00004520
        /*0768*/ 	.word	0x00000000
        /*076c*/ 	.word	0x00000000
        /*0770*/ 	.short	0x0101
        /*0772*/ 	.byte	0xff
	.zero		1


	//   ....[102]....
        /*0774*/ 	.word	0x000045e0
        /*0778*/ 	.word	0x000000ff
        /*077c*/ 	.word	0x00000000
        /*0780*/ 	.short	0x010a
        /*0782*/ 	.byte	0x04
	.zero		1


	//   ....[103]....
        /*0784*/ 	.word	0x000045f0
        /*0788*/ 	.word	0x000000ff
        /*078c*/ 	.word	0x00000190
        /*0790*/ 	.short	0x010a
        /*0792*/ 	.byte	0x17
	.zero		1


	//   ....[104]....
        /*0794*/ 	.word	0x000046a0
        /*0798*/ 	.word	0x000000ff
        /*079c*/ 	.word	0x00000000
        /*07a0*/ 	.short	0x010a
        /*07a2*/ 	.byte	0x05
	.zero		1


	//   ....[105]....
        /*07a4*/ 	.word	0x000047e0
        /*07a8*/ 	.word	0x000000ff
        /*07ac*/ 	.word	0x00000000
        /*07b0*/ 	.short	0x010a
        /*07b2*/ 	.byte	0x04
	.zero		1


	//   ....[106]....
        /*07b4*/ 	.word	0x00004a30
        /*07b8*/ 	.word	0x000000ff
        /*07bc*/ 	.word	0x00000000
        /*07c0*/ 	.short	0x010a
        /*07c2*/ 	.byte	0x04
	.zero		1


	//   ....[107]....
        /*07c4*/ 	.word	0x00004ac0
        /*07c8*/ 	.word	0x000000ff
        /*07cc*/ 	.word	0x00000000
        /*07d0*/ 	.short	0x010a
        /*07d2*/ 	.byte	0x05
	.zero		1


	//   ....[108]....
        /*07d4*/ 	.word	0x00004b50
        /*07d8*/ 	.word	0x000000ff
        /*07dc*/ 	.word	0x00000000
        /*07e0*/ 	.short	0x010a
        /*07e2*/ 	.byte	0x05
	.zero		1


	//   ....[109]....
        /*07e4*/ 	.word	0x00004bf0
        /*07e8*/ 	.word	0x00000000
        /*07ec*/ 	.word	0x00000000
        /*07f0*/ 	.short	0x010a
        /*07f2*/ 	.byte	0xff
	.zero		1


	//   ....[110]....
        /*07f4*/ 	.word	0x00004c30
        /*07f8*/ 	.word	0x00000000
        /*07fc*/ 	.word	0x00000000
        /*0800*/ 	.short	0x010a
        /*0802*/ 	.byte	0xff
	.zero		1


	//   ....[111]....
        /*0804*/ 	.word	0x00004ca0
        /*0808*/ 	.word	0x000000ff
        /*080c*/ 	.word	0x00000000
        /*0810*/ 	.short	0x0101
        /*0812*/ 	.byte	0x04
	.zero		1


	//   ....[112]....
        /*0814*/ 	.word	0x00004ce0
        /*0818*/ 	.word	0x000000ff
        /*081c*/ 	.word	0x000001d0
        /*0820*/ 	.short	0x010a
        /*0822*/ 	.byte	0x11
	.zero		1


	//   ....[113]....
        /*0824*/ 	.word	0x00004d30
        /*0828*/ 	.word	0x000000ff
        /*082c*/ 	.word	0x00000000
        /*0830*/ 	.short	0x0101
        /*0832*/ 	.byte	0x04
	.zero		1


	//   ....[114]....
        /*0834*/ 	.word	0x00005210
        /*0838*/ 	.word	0x0000000c
        /*083c*/ 	.word	0x00000150
        /*0840*/ 	.short	0x010a
        /*0842*/ 	.byte	0xff
	.zero		1


	//   ....[115]....
        /*0844*/ 	.word	0x00005380
        /*0848*/ 	.word	0x00000000
        /*084c*/ 	.word	0x00000000
        /*0850*/ 	.short	0x0101
        /*0852*/ 	.byte	0xff
	.zero		1


	//   ....[116]....
        /*0854*/ 	.word	0x00005810
        /*0858*/ 	.word	0x000000ff
        /*085c*/ 	.word	0x00000148
        /*0860*/ 	.short	0x010a
        /*0862*/ 	.byte	0x15
	.zero		1


	//   ....[117]....
        /*0864*/ 	.word	0x00005990
        /*0868*/ 	.word	0x000000ff
        /*086c*/ 	.word	0x00000120
        /*0870*/ 	.short	0x010a
        /*0872*/ 	.byte	0x15
	.zero		1


	//   ....[118]....
        /*0874*/ 	.word	0x00005b00
        /*0878*/ 	.word	0x000000ff
        /*087c*/ 	.word	0x00000100
        /*0880*/ 	.short	0x010b
        /*0882*/ 	.byte	0x15
	.zero		1


	//   ....[119]....
        /*0884*/ 	.word	0x00005b10
        /*0888*/ 	.word	0x000000ff
        /*088c*/ 	.word	0x00000000
        /*0890*/ 	.short	0x0101
        /*0892*/ 	.byte	0x28
	.zero		1


	//   ....[120]....
        /*0894*/ 	.word	0x00005b20
        /*0898*/ 	.word	0x000000ff
        /*089c*/ 	.word	0x00000128
        /*08a0*/ 	.short	0x010a
        /*08a2*/ 	.byte	0x15
	.zero		1


	//   ....[121]....
        /*08a4*/ 	.word	0x00005c70
        /*08a8*/ 	.word	0x000000ff
        /*08ac*/ 	.word	0x00000108
        /*08b0*/ 	.short	0x010b
        /*08b2*/ 	.byte	0x15
	.zero		1


	//   ....[122]....
        /*08b4*/ 	.word	0x00005c80
        /*08b8*/ 	.word	0x000000ff
        /*08bc*/ 	.word	0x00000000
        /*08c0*/ 	.short	0x0101
        /*08c2*/ 	.byte	0x27
	.zero		1


	//   ....[123]....
        /*08c4*/ 	.word	0x00005c90
        /*08c8*/ 	.word	0x000000ff
        /*08cc*/ 	.word	0x00000130
        /*08d0*/ 	.short	0x010a
        /*08d2*/ 	.byte	0x15
	.zero		1


	//   ....[124]....
        /*08d4*/ 	.word	0x00005dd0
        /*08d8*/ 	.word	0x000000ff
        /*08dc*/ 	.word	0x00000110
        /*08e0*/ 	.short	0x010b
        /*08e2*/ 	.byte	0x15
	.zero		1


	//   ....[125]....
        /*08e4*/ 	.word	0x00005de0
        /*08e8*/ 	.word	0x000000ff
        /*08ec*/ 	.word	0x00000000
        /*08f0*/ 	.short	0x0101
        /*08f2*/ 	.byte	0x26
	.zero		1


	//   ....[126]....
        /*08f4*/ 	.word	0x00005df0
        /*08f8*/ 	.word	0x000000ff
        /*08fc*/ 	.word	0x00000138
        /*0900*/ 	.short	0x010a
        /*0902*/ 	.byte	0x15
	.zero		1


	//   ....[127]....
        /*0904*/ 	.word	0x00005ff0
        /*0908*/ 	.word	0x000000ff
        /*090c*/ 	.word	0x00000118
        /*0910*/ 	.short	0x010b
        /*0912*/ 	.byte	0x15
	.zero		1


	//   ....[128]....
        /*0914*/ 	.word	0x00006000
        /*0918*/ 	.word	0x000000ff
        /*091c*/ 	.word	0x00000000
        /*0920*/ 	.short	0x0101
        /*0922*/ 	.byte	0x25
	.zero		1


	//   ....[129]....
        /*0924*/ 	.word	0x00006030
        /*0928*/ 	.word	0x000000ff
        /*092c*/ 	.word	0x00000120
        /*0930*/ 	.short	0x010a
        /*0932*/ 	.byte	0x15
	.zero		1


	//   ....[130]....
        /*0934*/ 	.word	0x00006050
        /*0938*/ 	.word	0x000000ff
        /*093c*/ 	.word	0x00000128
        /*0940*/ 	.short	0x010a
        /*0942*/ 	.byte	0x15
	.zero		1


	//   ....[131]....
        /*0944*/ 	.word	0x00006070
        /*0948*/ 	.word	0x000000ff
        /*094c*/ 	.word	0x00000130
        /*0950*/ 	.short	0x010a
        /*0952*/ 	.byte	0x15
	.zero		1


	//   ....[132]....
        /*0954*/ 	.word	0x000060b0
        /*0958*/ 	.word	0x00000000
        /*095c*/ 	.word	0x00000138
        /*0960*/ 	.short	0x010a
        /*0962*/ 	.byte	0xff
	.zero		1


	//   ....[133]....
        /*0964*/ 	.word	0x000063d0
        /*0968*/ 	.word	0x00000003
        /*096c*/ 	.word	0x00000150
        /*0970*/ 	.short	0x010a
        /*0972*/ 	.byte	0xff
	.zero		1


	//   ....[134]....
        /*0974*/ 	.word	0x00006550
        /*0978*/ 	.word	0x00000000
        /*097c*/ 	.word	0x00000000
        /*0980*/ 	.short	0x0101
        /*0982*/ 	.byte	0xff
	.zero		1


	//   ....[135]....
        /*0984*/ 	.word	0x00007070
        /*0988*/ 	.word	0x000000ff
        /*098c*/ 	.word	0x00000100
        /*0990*/ 	.short	0x010a
        /*0992*/ 	.byte	0x2c
	.zero		1


	//   ....[136]....
        /*0994*/ 	.word	0x00007090
        /*0998*/ 	.word	0x00000065
        /*099c*/ 	.word	0x00000170
        /*09a0*/ 	.short	0x010a
        /*09a2*/ 	.byte	0xff
	.zero		1


	//   ....[137]....
        /*09a4*/ 	.word	0x00007180
        /*09a8*/ 	.word	0x000000ff
        /*09ac*/ 	.word	0x00000100
        /*09b0*/ 	.short	0x010a
        /*09b2*/ 	.byte	0x2c
	.zero		1


	//   ....[138]....
        /*09b4*/ 	.word	0x00007270
        /*09b8*/ 	.word	0x00000065
        /*09bc*/ 	.word	0x00000170
        /*09c0*/ 	.short	0x010a
        /*09c2*/ 	.byte	0xff
	.zero		1


	//   ....[139]....
        /*09c4*/ 	.word	0x00007d40
        /*09c8*/ 	.word	0x00000000
        /*09cc*/ 	.word	0x00000000
        /*09d0*/ 	.short	0x0101
        /*09d2*/ 	.byte	0xff
	.zero		1


	//   ....[140]....
        /*09d4*/ 	.word	0x00007d50
        /*09d8*/ 	.word	0x00000003
        /*09dc*/ 	.word	0x00000100
        /*09e0*/ 	.short	0x010a
        /*09e2*/ 	.byte	0xff
	.zero		1


	//   ....[141]....
        /*09e4*/ 	.word	0x00007e30
        /*09e8*/ 	.word	0x00000003
        /*09ec*/ 	.word	0x00000100
        /*09f0*/ 	.short	0x010a
        /*09f2*/ 	.byte	0xff
	.zero		1


	//   ....[142]....
        /*09f4*/ 	.word	0x00008990
        /*09f8*/ 	.word	0x0000003d
        /*09fc*/ 	.word	0x00000000
        /*0a00*/ 	.short	0x0101
        /*0a02*/ 	.byte	0xff
	.zero		1


	//   ....[143]....
        /*0a04*/ 	.word	0x000089b0
        /*0a08*/ 	.word	0x0000003e
        /*0a0c*/ 	.word	0x00000100
        /*0a10*/ 	.short	0x010a
        /*0a12*/ 	.byte	0xff
	.zero		1


	//   ....[144]....
        /*0a14*/ 	.word	0x00008a80
        /*0a18*/ 	.word	0x0000003e
        /*0a1c*/ 	.word	0x00000100
        /*0a20*/ 	.short	0x010a
        /*0a22*/ 	.byte	0xff
	.zero		1


	//   ....[145]....
        /*0a24*/ 	.word	0x000095d0
        /*0a28*/ 	.word	0x0000003d
        /*0a2c*/ 	.word	0x00000000
        /*0a30*/ 	.short	0x0101
        /*0a32*/ 	.byte	0xff
	.zero		1


	//   ....[146]....
        /*0a34*/ 	.word	0x000095f0
        /*0a38*/ 	.word	0x0000003e
        /*0a3c*/ 	.word	0x00000100
        /*0a40*/ 	.short	0x010a
        /*0a42*/ 	.byte	0xff
	.zero		1


	//   ....[147]....
        /*0a44*/ 	.word	0x000096c0
        /*0a48*/ 	.word	0x0000003e
        /*0a4c*/ 	.word	0x00000100
        /*0a50*/ 	.short	0x010a
        /*0a52*/ 	.byte	0xff
	.zero		1


	//   ....[148]....
        /*0a54*/ 	.word	0x00009990
        /*0a58*/ 	.word	0x00000065
        /*0a5c*/ 	.word	0x00000000
        /*0a60*/ 	.short	0x0101
        /*0a62*/ 	.byte	0xff
	.zero		1


	//   ....[149]....
        /*0a64*/ 	.word	0x0000a260
        /*0a68*/ 	.word	0x00000003
        /*0a6c*/ 	.word	0x00000000
        /*0a70*/ 	.short	0x0101
        /*0a72*/ 	.byte	0xff
	.zero		1


	//   ....[150]....
        /*0a74*/ 	.word	0x0000a520
        /*0a78*/ 	.word	0x000000ff
        /*0a7c*/ 	.word	0x00000000
        /*0a80*/ 	.short	0x0101
        /*0a82*/ 	.byte	0x06
	.zero		1


	//   ....[151]....
        /*0a84*/ 	.word	0x0000a540
        /*0a88*/ 	.word	0x00000000
        /*0a8c*/ 	.word	0x000001c0
        /*0a90*/ 	.short	0x010a
        /*0a92*/ 	.byte	0xff
	.zero		1


	//   ....[152]....
        /*0a94*/ 	.word	0x0000a5a0
        /*0a98*/ 	.word	0x00000000
        /*0a9c*/ 	.word	0x00000080
        /*0aa0*/ 	.short	0x010a
        /*0aa2*/ 	.byte	0xff
	.zero		1


	//   ....[153]....
        /*0aa4*/ 	.word	0x0000a600
        /*0aa8*/ 	.word	0x00000000
        /*0aac*/ 	.word	0x00000080
        /*0ab0*/ 	.short	0x010a
        /*0ab2*/ 	.byte	0xff
	.zero		1


	//   ....[154]....
        /*0ab4*/ 	.word	0x0000a650
        /*0ab8*/ 	.word	0x00000003
        /*0abc*/ 	.word	0x00000150
        /*0ac0*/ 	.short	0x010a
        /*0ac2*/ 	.byte	0xff
	.zero		1


	//   ....[155]....
        /*0ac4*/ 	.word	0x0000a6b0
        /*0ac8*/ 	.word	0x00000000
        /*0acc*/ 	.word	0x00000000
        /*0ad0*/ 	.short	0x010a
        /*0ad2*/ 	.byte	0xff
	.zero		1


	//   ....[156]....
        /*0ad4*/ 	.word	0x0000a710
        /*0ad8*/ 	.word	0x00000000
        /*0adc*/ 	.word	0x00000000
        /*0ae0*/ 	.short	0x010a
        /*0ae2*/ 	.byte	0xff
	.zero		1


	//   ....[157]....
        /*0ae4*/ 	.word	0x0000a770
        /*0ae8*/ 	.word	0x00000000
        /*0aec*/ 	.word	0x00000000
        /*0af0*/ 	.short	0x010a
        /*0af2*/ 	.byte	0xff
	.zero		1


	//   ....[158]....
        /*0af4*/ 	.word	0x0000a7d0
        /*0af8*/ 	.word	0x00000000
        /*0afc*/ 	.word	0x00000000
        /*0b00*/ 	.short	0x010a
        /*0b02*/ 	.byte	0xff
	.zero		1


	//   ....[159]....
        /*0b04*/ 	.word	0x0000a830
        /*0b08*/ 	.word	0x00000000
        /*0b0c*/ 	.word	0x00000000
        /*0b10*/ 	.short	0x010a
        /*0b12*/ 	.byte	0xff
	.zero		1


	//   ....[160]....
        /*0b14*/ 	.word	0x0000a890
        /*0b18*/ 	.word	0x00000000
        /*0b1c*/ 	.word	0x00000000
        /*0b20*/ 	.short	0x010a
        /*0b22*/ 	.byte	0xff
	.zero		1


	//   ....[161]....
        /*0b24*/ 	.word	0x0000a8f0
        /*0b28*/ 	.word	0x00000000
        /*0b2c*/ 	.word	0x00000000
        /*0b30*/ 	.short	0x010a
        /*0b32*/ 	.byte	0xff
	.zero		1


	//   ....[162]....
        /*0b34*/ 	.word	0x0000a950
        /*0b38*/ 	.word	0x00000000
        /*0b3c*/ 	.word	0x00000000
        /*0b40*/ 	.short	0x010a
        /*0b42*/ 	.byte	0xff
	.zero		1


	//   ....[163]....
        /*0b44*/ 	.word	0x0000a9b0
        /*0b48*/ 	.word	0x00000000
        /*0b4c*/ 	.word	0x00000000
        /*0b50*/ 	.short	0x010a
        /*0b52*/ 	.byte	0xff
	.zero		1


	//   ....[164]....
        /*0b54*/ 	.word	0x0000aa10
        /*0b58*/ 	.word	0x00000000
        /*0b5c*/ 	.word	0x00000000
        /*0b60*/ 	.short	0x010a
        /*0b62*/ 	.byte	0xff
	.zero		1


	//   ....[165]....
        /*0b64*/ 	.word	0x0000aa70
        /*0b68*/ 	.word	0x00000000
        /*0b6c*/ 	.word	0x00000000
        /*0b70*/ 	.short	0x010a
        /*0b72*/ 	.byte	0xff
	.zero		1


	//   ....[166]....
        /*0b74*/ 	.word	0x0000aad0
        /*0b78*/ 	.word	0x00000000
        /*0b7c*/ 	.word	0x00000000
        /*0b80*/ 	.short	0x010a
        /*0b82*/ 	.byte	0xff
	.zero		1


	//   ....[167]....
        /*0b84*/ 	.word	0x0000ab30
        /*0b88*/ 	.word	0x00000000
        /*0b8c*/ 	.word	0x00000000
        /*0b90*/ 	.short	0x010a
        /*0b92*/ 	.byte	0xff
	.zero		1


	//   ....[168]....
        /*0b94*/ 	.word	0x0000ab90
        /*0b98*/ 	.word	0x00000000
        /*0b9c*/ 	.word	0x00000000
        /*0ba0*/ 	.short	0x010a
        /*0ba2*/ 	.byte	0xff
	.zero		1


	//   ....[169]....
        /*0ba4*/ 	.word	0x0000abf0
        /*0ba8*/ 	.word	0x00000000
        /*0bac*/ 	.word	0x00000000
        /*0bb0*/ 	.short	0x010a
        /*0bb2*/ 	.byte	0xff
	.zero		1


	//   ....[170]....
        /*0bb4*/ 	.word	0x0000ac40
        /*0bb8*/ 	.word	0x00000002
        /*0bbc*/ 	.word	0x000001b0
        /*0bc0*/ 	.short	0x010a
        /*0bc2*/ 	.byte	0xff
	.zero		1


	//   ....[171]....
        /*0bc4*/ 	.word	0x0000aca0
        /*0bc8*/ 	.word	0x00000002
        /*0bcc*/ 	.word	0x00000160
        /*0bd0*/ 	.short	0x010a
        /*0bd2*/ 	.byte	0xff
	.zero		1


	//   ....[172]....
        /*0bd4*/ 	.word	0x0000acf0
        /*0bd8*/ 	.word	0x00000002
        /*0bdc*/ 	.word	0x00000150
        /*0be0*/ 	.short	0x010a
        /*0be2*/ 	.byte	0xff
	.zero		1


	//   ....[173]....
        /*0be4*/ 	.word	0x0000ad50
        /*0be8*/ 	.word	0x00000000
        /*0bec*/ 	.word	0x00000160
        /*0bf0*/ 	.short	0x010a
        /*0bf2*/ 	.byte	0xff
	.zero		1


	//   ....[174]....
        /*0bf4*/ 	.word	0x0000adb0
        /*0bf8*/ 	.word	0x00000000
        /*0bfc*/ 	.word	0x00000008
        /*0c00*/ 	.short	0x010a
        /*0c02*/ 	.byte	0xff
	.zero		1


	//   ....[175]....
        /*0c04*/ 	.word	0x0000aea0
        /*0c08*/ 	.word	0x00000000
        /*0c0c*/ 	.word	0x00000008
        /*0c10*/ 	.short	0x010a
        /*0c12*/ 	.byte	0xff
	.zero		1


	//   ....[176]....
        /*0c14*/ 	.word	0x0000aef0
        /*0c18*/ 	.word	0x00000000
        /*0c1c*/ 	.word	0x00000150
        /*0c20*/ 	.short	0x010a
        /*0c22*/ 	.byte	0xff
	.zero		1


	//   ....[177]....
        /*0c24*/ 	.word	0x0000af50
        /*0c28*/ 	.word	0x00000000
        /*0c2c*/ 	.word	0x00000190
        /*0c30*/ 	.short	0x010a
        /*0c32*/ 	.byte	0xff
	.zero		1


	//   ....[178]....
        /*0c34*/ 	.word	0x0000afb0
        /*0c38*/ 	.word	0x00000000
        /*0c3c*/ 	.word	0x00000000
        /*0c40*/ 	.short	0x010a
        /*0c42*/ 	.byte	0xff
	.zero		1


	//   ....[179]....
        /*0c44*/ 	.word	0x0000b010
        /*0c48*/ 	.word	0x00000000
        /*0c4c*/ 	.word	0x00000000
        /*0c50*/ 	.short	0x010a
        /*0c52*/ 	.byte	0xff
	.zero		1


	//   ....[180]....
        /*0c54*/ 	.word	0x0000b070
        /*0c58*/ 	.word	0x00000000
        /*0c5c*/ 	.word	0x00000000
        /*0c60*/ 	.short	0x010a
        /*0c62*/ 	.byte	0xff
	.zero		1


	//   ....[181]....
        /*0c64*/ 	.word	0x0000b0d0
        /*0c68*/ 	.word	0x00000000
        /*0c6c*/ 	.word	0x00000000
        /*0c70*/ 	.short	0x010a
        /*0c72*/ 	.byte	0xff
	.zero		1


	//   ....[182]....
        /*0c74*/ 	.word	0x0000b130
        /*0c78*/ 	.word	0x00000000
        /*0c7c*/ 	.word	0x000001d0
        /*0c80*/ 	.short	0x010a
        /*0c82*/ 	.byte	0xff
	.zero		1


	//   ....[183]....
        /*0c84*/ 	.word	0x0000b180
        /*0c88*/ 	.word	0x0000000c
        /*0c8c*/ 	.word	0x00000150
        /*0c90*/ 	.short	0x010a
        /*0c92*/ 	.byte	0xff
	.zero		1


	//   ....[184]....
        /*0c94*/ 	.word	0x0000b1e0
        /*0c98*/ 	.word	0x00000000
        /*0c9c*/ 	.word	0x00000148
        /*0ca0*/ 	.short	0x010a
        /*0ca2*/ 	.byte	0xff
	.zero		1


	//   ....[185]....
        /*0ca4*/ 	.word	0x0000b240
        /*0ca8*/ 	.word	0x00000000
        /*0cac*/ 	.word	0x00000120
        /*0cb0*/ 	.short	0x010a
        /*0cb2*/ 	.byte	0xff
	.zero		1


	//   ....[186]....
        /*0cb4*/ 	.word	0x0000b2a0
        /*0cb8*/ 	.word	0x00000000
        /*0cbc*/ 	.word	0x00000128
        /*0cc0*/ 	.short	0x010a
        /*0cc2*/ 	.byte	0xff
	.zero		1


	//   ....[187]....
        /*0cc4*/ 	.word	0x0000b300
        /*0cc8*/ 	.word	0x00000000
        /*0ccc*/ 	.word	0x00000130
        /*0cd0*/ 	.short	0x010a
        /*0cd2*/ 	.byte	0xff
	.zero		1


	//   ....[188]....
        /*0cd4*/ 	.word	0x0000b360
        /*0cd8*/ 	.word	0x00000000
        /*0cdc*/ 	.word	0x00000138
        /*0ce0*/ 	.short	0x010a
        /*0ce2*/ 	.byte	0xff
	.zero		1


	//   ....[189]....
        /*0ce4*/ 	.word	0x0000b3c0
        /*0ce8*/ 	.word	0x00000000
        /*0cec*/ 	.word	0x00000120
        /*0cf0*/ 	.short	0x010a
        /*0cf2*/ 	.byte	0xff
	.zero		1


	//   ....[190]....
        /*0cf4*/ 	.word	0x0000b420
        /*0cf8*/ 	.word	0x00000000
        /*0cfc*/ 	.word	0x00000128
        /*0d00*/ 	.short	0x010a
        /*0d02*/ 	.byte	0xff
	.zero		1


	//   ....[191]....
        /*0d04*/ 	.word	0x0000b480
        /*0d08*/ 	.word	0x00000000
        /*0d0c*/ 	.word	0x00000130
        /*0d10*/ 	.short	0x010a
        /*0d12*/ 	.byte	0xff
	.zero		1


	//   ....[192]....
        /*0d14*/ 	.word	0x0000b4d0
        /*0d18*/ 	.word	0x00000003
        /*0d1c*/ 	.word	0x00000150
        /*0d20*/ 	.short	0x010a
        /*0d22*/ 	.byte	0xff
	.zero		1


	//   ....[193]....
        /*0d24*/ 	.word	0x0000b530
        /*0d28*/ 	.word	0x00000002
        /*0d2c*/ 	.word	0x00000100
        /*0d30*/ 	.short	0x010a
        /*0d32*/ 	.byte	0xff
	.zero		1


	//   ....[194]....
        /*0d34*/ 	.word	0x0000b580
        /*0d38*/ 	.word	0x00000065
        /*0d3c*/ 	.word	0x00000170
        /*0d40*/ 	.short	0x010a
        /*0d42*/ 	.byte	0xff
	.zero		1


	//   ....[195]....
        /*0d44*/ 	.word	0x0000b5d0
        /*0d48*/ 	.word	0x00000003
        /*0d4c*/ 	.word	0x00000100
        /*0d50*/ 	.short	0x010a
        /*0d52*/ 	.byte	0xff
	.zero		1


	//   ....[196]....
        /*0d54*/ 	.word	0x0000b620
        /*0d58*/ 	.word	0x0000003e
        /*0d5c*/ 	.word	0x00000100
        /*0d60*/ 	.short	0x010a
        /*0d62*/ 	.byte	0xff
	.zero		1


	//   ....[197]....
        /*0d64*/ 	.word	0x0000b670
        /*0d68*/ 	.word	0x0000003e
        /*0d6c*/ 	.word	0x00000100
        /*0d70*/ 	.short	0x010a
        /*0d72*/ 	.byte	0xff
	.zero		1


	//----- nvinfo : EIATTR_NUM_MBARRIERS
	.align		4
.L_47:
        /*0d74*/ 	.byte	0x03, 0x38
        /*0d76*/ 	.short	0x003b


	//----- nvinfo : EIATTR_EXIT_INSTR_OFFSETS
	.align		4
        /*0d78*/ 	.byte	0x04, 0x1c
        /*0d7a*/ 	.short	(.L_49 - .L_48)


	//   ....[0]....
.L_48:
        /*0d7c*/ 	.word	0x00003740


	//   ....[1]....
        /*0d80*/ 	.word	0x00003c50


	//   ....[2]....
        /*0d84*/ 	.word	0x00003cb0


	//   ....[3]....
        /*0d88*/ 	.word	0x00004f60


	//   ....[4]....
        /*0d8c*/ 	.word	0x000060e0


	//   ....[5]....
        /*0d90*/ 	.word	0x00006120


	//   ....[6]....
        /*0d94*/ 	.word	0x0000a410


	//   ....[7]....
        /*0d98*/ 	.word	0x0000a480


	//   ....[8]....
        /*0d9c*/ 	.word	0x0000a4b0


	//   ....[9]....
        /*0da0*/ 	.word	0x0000a530


	//----- nvinfo : EIATTR_MAX_THREADS
	.align		4
.L_49:
        /*0da4*/ 	.byte	0x04, 0x05
        /*0da6*/ 	.short	(.L_51 - .L_50)
.L_50:
        /*0da8*/ 	.word	0x00000100
        /*0dac*/ 	.word	0x00000001
        /*0db0*/ 	.word	0x00000001


	//----- nvinfo : EIATTR_CRS_STACK_SIZE
	.align		4
.L_51:
        /*0db4*/ 	.byte	0x04, 0x1e
        /*0db6*/ 	.short	(.L_53 - .L_52)
.L_52:
        /*0db8*/ 	.word	0x00000000


	//----- nvinfo : EIATTR_CBANK_PARAM_SIZE
	.align		4
.L_53:
        /*0dbc*/ 	.byte	0x03, 0x19
        /*0dbe*/ 	.short	0x0800


	//----- nvinfo : EIATTR_PARAM_CBANK
	.align		4
        /*0dc0*/ 	.byte	0x04, 0x0a
        /*0dc2*/ 	.short	(.L_55 - .L_54)
	.align		4
.L_54:
        /*0dc4*/ 	.word	index@(.nv.constant0._ZN7cutlass13device_kernelINS_4gemm6kernel13GemmUniversalIN4cute5tupleIJiiiiEEENS1_10collective13CollectiveMmaINS1_35MainloopSm100TmaUmmaWarpSpecializedILi16ELi2ELi4ENS5_IJNS4_1CILi4EEESB_NSA_ILi1EEEEEEEENS5_IJNSA_ILi256EEENSA_ILi128EEENSA_ILi32EEEEEENS_6half_tENS5_IJlSC_lEEESJ_SK_NS4_8TiledMMAINS4_8MMA_AtomIJNS4_26SM100_MMA_F16BF16_2x1SM_SSISJ_SJ_fLi256ELi128ELNS4_4UMMA5MajorE0ELSP_0ELNSO_7ScaleInE0ELSQ_0EEEEEENS4_6LayoutINS5_IJSC_SC_SC_EEENS5_IJNSA_ILi0EEESV_SV_EEEEENS5_IJNS4_10UnderscoreESY_SY_EEEEENS4_28SM100_TMA_2SM_LOAD_MULTICASTENS4_14ComposedLayoutINS4_7SwizzleILi2ELi4ELi3EEENS4_18smem_ptr_flag_bitsILi16EEENST_INS5_IJNSA_ILi8EEESH_EEENS5_IJSH_SC_EEEEEEEvNS4_8identityES11_S1B_vS1C_EENS_8epilogue10collective18CollectiveEpilogueINS1E_23Sm100TmaWarpSpecializedILi4ELi2ELi32ELb1ELb0EEEJNS5_IJSG_SG_SH_EEENS5_IJNST_ISG_SC_EENST_ISH_SC_EEEEESJ_SK_SJ_SK_NS1E_6fusion15FusionCallbacksIS1I_NS1N_17LinearCombinationISJ_fSJ_fLNS_15FloatRoundStyleE2EEES1J_S1M_JEEENS4_5SM1004TMEM4LOAD26SM100_TMEM_LOAD_32dp32b32xENS4_13SM90_TMA_LOADES1B_NS4_39AutoVectorizingCopyWithAssumedAlignmentILi128EEENS4_14SM90_TMA_STOREES1B_S1Z_S1Z_EEEvvEEEEvNT_6ParamsE)
        /*0dc8*/ 	.short	0x0380
        /*0dca*/ 	.short	0x0800


	//----- nvinfo : EIATTR_SW_WAR
	.align		4
.L_55:
        /*0dcc*/ 	.byte	0x04, 0x36
        /*0dce*/ 	.short	(.L_57 - .L_56)
.L_56:
        /*0dd0*/ 	.word	0x00000008
.L_57:


//--------------------- .nv.callgraph             --------------------------
	.section	.nv.callgraph,"",@"SHT_CUDA_CALLGRAPH"
	.align	4
	.sectionentsize	8
	.align		4
        /*0000*/ 	.word	0x00000000
	.align		4
        /*0004*/ 	.word	0xffffffff
	.align		4
        /*0008*/ 	.word	index@(_ZN7cutlass13device_kernelINS_4gemm6kernel13GemmUniversalIN4cute5tupleIJiiiiEEENS1_10collective13CollectiveMmaINS1_35MainloopSm100TmaUmmaWarpSpecializedILi16ELi2ELi4ENS5_IJNS4_1CILi4EEESB_NSA_ILi1EEEEEEEENS5_IJNSA_ILi256EEENSA_ILi128EEENSA_ILi32EEEEEENS_6half_tENS5_IJlSC_lEEESJ_SK_NS4_8TiledMMAINS4_8MMA_AtomIJNS4_26SM100_MMA_F16BF16_2x1SM_SSISJ_SJ_fLi256ELi128ELNS4_4UMMA5MajorE0ELSP_0ELNSO_7ScaleInE0ELSQ_0EEEEEENS4_6LayoutINS5_IJSC_SC_SC_EEENS5_IJNSA_ILi0EEESV_SV_EEEEENS5_IJNS4_10UnderscoreESY_SY_EEEEENS4_28SM100_TMA_2SM_LOAD_MULTICASTENS4_14ComposedLayoutINS4_7SwizzleILi2ELi4ELi3EEENS4_18smem_ptr_flag_bitsILi16EEENST_INS5_IJNSA_ILi8EEESH_EEENS5_IJSH_SC_EEEEEEEvNS4_8identityES11_S1B_vS1C_EENS_8epilogue10collective18CollectiveEpilogueINS1E_23Sm100TmaWarpSpecializedILi4ELi2ELi32ELb1ELb0EEEJNS5_IJSG_SG_SH_EEENS5_IJNST_ISG_SC_EENST_ISH_SC_EEEEESJ_SK_SJ_SK_NS1E_6fusion15FusionCallbacksIS1I_NS1N_17LinearCombinationISJ_fSJ_fLNS_15FloatRoundStyleE2EEES1J_S1M_JEEENS4_5SM1004TMEM4LOAD26SM100_TMEM_LOAD_32dp32b32xENS4_13SM90_TMA_LOADES1B_NS4_39AutoVectorizingCopyWithAssumedAlignmentILi128EEENS4_14SM90_TMA_STOREES1B_S1Z_S1Z_EEEvvEEEEvNT_6ParamsE)
	.align		4
        /*000c*/ 	.word	index@(__assertfail)
	.align		4
        /*0010*/ 	.word	0x00000000
	.align		4
        /*0014*/ 	.word	0xfffffffe
	.align		4
        /*0018*/ 	.word	0x00000000
	.align		4
        /*001c*/ 	.word	0xfffffffd
	.align		4
        /*0020*/ 	.word	0x00000000
	.align		4
        /*0024*/ 	.word	0xfffffffc


//--------------------- .nv.constant4             --------------------------
	.section	.nv.constant4,"a",@progbits
	.align	8
	.align		8
.nv.constant4:
        /*0000*/ 	.dword	__assertfail
	.align		8
        /*0008*/ 	.dword	__unnamed_1
	.align		8
        /*0010*/ 	.dword	__unnamed_2
	.align		8
        /*0018*/ 	.dword	_ZN40_INTERNAL_b00722f2_4_k_cu_13ef2206_277024cuda3std3__45__cpo5beginE
	.align		8
        /*0020*/ 	.dword	_ZN40_INTERNAL_b00722f2_4_k_cu_13ef2206_277024cuda3std3__45__cpo3endE
	.align		8
        /*0028*/ 	.dword	_ZN40_INTERNAL_b00722f2_4_k_cu_13ef2206_277024cuda3std3__45__cpo6cbeginE
	.align		8
        /*0030*/ 	.dword	_ZN40_INTERNAL_b00722f2_4_k_cu_13ef2206_277024cuda3std3__45__cpo4cendE
	.align		8
        /*0038*/ 	.dword	_ZN40_INTERNAL_b00722f2_4_k_cu_13ef2206_277024cuda3std3__442_GLOBAL__N__b00722f2_4_k_cu_13ef2206_277026ignoreE
	.align		8
        /*0040*/ 	.dword	_ZN40_INTERNAL_b00722f2_4_k_cu_13ef2206_277024cuda3std3__419piecewise_constructE
	.align		8
        /*0048*/ 	.dword	_ZN40_INTERNAL_b00722f2_4_k_cu_13ef2206_277024cuda3std3__48in_placeE
	.align		8
        /*0050*/ 	.dword	_ZN40_INTERNAL_b00722f2_4_k_cu_13ef2206_277024cuda3std6ranges3__45__cpo4swapE
	.align		8
        /*0058*/ 	.dword	_ZN40_INTERNAL_b00722f2_4_k_cu_13ef2206_277024cuda3std6ranges3__45__cpo9iter_moveE
	.align		8
        /*0060*/ 	.dword	_ZN40_INTERNAL_b00722f2_4_k_cu_13ef2206_277024cute7productE
	.align		8
        /*0068*/ 	.dword	_ZN40_INTERNAL_b00722f2_4_k_cu_13ef2206_277024cute1_E
	.align		8
        /*0070*/ 	.dword	$str$25
	.align		8
        /*0078*/ 	.dword	$str$26
	.align		8
        /*0080*/ 	.dword	$str$27
	.align		8
        /*0088*/ 	.dword	$str$28


//--------------------- .text._ZN7cutlass13device_kernelINS_4gemm6kernel13GemmUniversalIN4cute5tupleIJiiiiEEENS1_10collective13CollectiveMmaINS1_35MainloopSm100TmaUmmaWarpSpecializedILi16ELi2ELi4ENS5_IJNS4_1CILi4EEESB_NSA_ILi1EEEEEEEENS5_IJNSA_ILi256EEENSA_ILi128EEENSA_ILi32EEEEEENS_6half_tENS5_IJlSC_lEEESJ_SK_NS4_8TiledMMAINS4_8MMA_AtomIJNS4_26SM100_MMA_F16BF16_2x1SM_SSISJ_SJ_fLi256ELi128ELNS4_4UMMA5MajorE0ELSP_0ELNSO_7ScaleInE0ELSQ_0EEEEEENS4_6LayoutINS5_IJSC_SC_SC_EEENS5_IJNSA_ILi0EEESV_SV_EEEEENS5_IJNS4_10UnderscoreESY_SY_EEEEENS4_28SM100_TMA_2SM_LOAD_MULTICASTENS4_14ComposedLayoutINS4_7SwizzleILi2ELi4ELi3EEENS4_18smem_ptr_flag_bitsILi16EEENST_INS5_IJNSA_ILi8EEESH_EEENS5_IJSH_SC_EEEEEEEvNS4_8identityES11_S1B_vS1C_EENS_8epilogue10collective18CollectiveEpilogueINS1E_23Sm100TmaWarpSpecializedILi4ELi2ELi32ELb1ELb0EEEJNS5_IJSG_SG_SH_EEENS5_IJNST_ISG_SC_EENST_ISH_SC_EEEEESJ_SK_SJ_SK_NS1E_6fusion15FusionCallbacksIS1I_NS1N_17LinearCombinationISJ_fSJ_fLNS_15FloatRoundStyleE2EEES1J_S1M_JEEENS4_5SM1004TMEM4LOAD26SM100_TMEM_LOAD_32dp32b32xENS4_13SM90_TMA_LOADES1B_NS4_39AutoVectorizingCopyWithAssumedAlignmentILi128EEENS4_14SM90_TMA_STOREES1B_S1Z_S1Z_EEEvvEEEEvNT_6ParamsE --------------------------
	.section	.text._ZN7cutlass13device_kernelINS_4gemm6kernel13GemmUniversalIN4cute5tupleIJiiiiEEENS1_10collective13CollectiveMmaINS1_35MainloopSm100TmaUmmaWarpSpecializedILi16ELi2ELi4ENS5_IJNS4_1CILi4EEESB_NSA_ILi1EEEEEEEENS5_IJNSA_ILi256EEENSA_ILi128EEENSA_ILi32EEEEEENS_6half_tENS5_IJlSC_lEEESJ_SK_NS4_8TiledMMAINS4_8MMA_AtomIJNS4_26SM100_MMA_F16BF16_2x1SM_SSISJ_SJ_fLi256ELi128ELNS4_4UMMA5MajorE0ELSP_0ELNSO_7ScaleInE0ELSQ_0EEEEEENS4_6LayoutINS5_IJSC_SC_SC_EEENS5_IJNSA_ILi0EEESV_SV_EEEEENS5_IJNS4_10UnderscoreESY_SY_EEEEENS4_28SM100_TMA_2SM_LOAD_MULTICASTENS4_14ComposedLayoutINS4_7SwizzleILi2ELi4ELi3EEENS4_18smem_ptr_flag_bitsILi16EEENST_INS5_IJNSA_ILi8EEESH_EEENS5_IJSH_SC_EEEEEEEvNS4_8identityES11_S1B_vS1C_EENS_8epilogue10collective18CollectiveEpilogueINS1E_23Sm100TmaWarpSpecializedILi4ELi2ELi32ELb1ELb0EEEJNS5_IJSG_SG_SH_EEENS5_IJNST_ISG_SC_EENST_ISH_SC_EEEEESJ_SK_SJ_SK_NS1E_6fusion15FusionCallbacksIS1I_NS1N_17LinearCombinationISJ_fSJ_fLNS_15FloatRoundStyleE2EEES1J_S1M_JEEENS4_5SM1004TMEM4LOAD26SM100_TMEM_LOAD_32dp32b32xENS4_13SM90_TMA_LOADES1B_NS4_39AutoVectorizingCopyWithAssumedAlignmentILi128EEENS4_14SM90_TMA_STOREES1B_S1Z_S1Z_EEEvvEEEEvNT_6ParamsE,"ax",@progbits
	.align	128
.text._ZN7cutlass13device_kernelINS_4gemm6kernel13GemmUniversalIN4cute5tupleIJiiiiEEENS1_10collective13CollectiveMmaINS1_35MainloopSm100TmaUmmaWarpSpecializedILi16ELi2ELi4ENS5_IJNS4_1CILi4EEESB_NSA_ILi1EEEEEEEENS5_IJNSA_ILi256EEENSA_ILi128EEENSA_ILi32EEEEEENS_6half_tENS5_IJlSC_lEEESJ_SK_NS4_8TiledMMAINS4_8MMA_AtomIJNS4_26SM100_MMA_F16BF16_2x1SM_SSISJ_SJ_fLi256ELi128ELNS4_4UMMA5MajorE0ELSP_0ELNSO_7ScaleInE0ELSQ_0EEEEEENS4_6LayoutINS5_IJSC_SC_SC_EEENS5_IJNSA_ILi0EEESV_SV_EEEEENS5_IJNS4_10UnderscoreESY_SY_EEEEENS4_28SM100_TMA_2SM_LOAD_MULTICASTENS4_14ComposedLayoutINS4_7SwizzleILi2ELi4ELi3EEENS4_18smem_ptr_flag_bitsILi16EEENST_INS5_IJNSA_ILi8EEESH_EEENS5_IJSH_SC_EEEEEEEvNS4_8identityES11_S1B_vS1C_EENS_8epilogue10collective18CollectiveEpilogueINS1E_23Sm100TmaWarpSpecializedILi4ELi2ELi32ELb1ELb0EEEJNS5_IJSG_SG_SH_EEENS5_IJNST_ISG_SC_EENST_ISH_SC_EEEEESJ_SK_SJ_SK_NS1E_6fusion15FusionCallbacksIS1I_NS1N_17LinearCombinationISJ_fSJ_fLNS_15FloatRoundStyleE2EEES1J_S1M_JEEENS4_5SM1004TMEM4LOAD26SM100_TMEM_LOAD_32dp32b32xENS4_13SM90_TMA_LOADES1B_NS4_39AutoVectorizingCopyWithAssumedAlignmentILi128EEENS4_14SM90_TMA_STOREES1B_S1Z_S1Z_EEEvvEEEEvNT_6ParamsE:
        .type           _ZN7cutlass13device_kernelINS_4gemm6kernel13GemmUniversalIN4cute5tupleIJiiiiEEENS1_10collective13CollectiveMmaINS1_35MainloopSm100TmaUmmaWarpSpecializedILi16ELi2ELi4ENS5_IJNS4_1CILi4EEESB_NSA_ILi1EEEEEEEENS5_IJNSA_ILi256EEENSA_ILi128EEENSA_ILi32EEEEEENS_6half_tENS5_IJlSC_lEEESJ_SK_NS4_8TiledMMAINS4_8MMA_AtomIJNS4_26SM100_MMA_F16BF16_2x1SM_SSISJ_SJ_fLi256ELi128ELNS4_4UMMA5MajorE0ELSP_0ELNSO_7ScaleInE0ELSQ_0EEEEEENS4_6LayoutINS5_IJSC_SC_SC_EEENS5_IJNSA_ILi0EEESV_SV_EEEEENS5_IJNS4_10UnderscoreESY_SY_EEEEENS4_28SM100_TMA_2SM_LOAD_MULTICASTENS4_14ComposedLayoutINS4_7SwizzleILi2ELi4ELi3EEENS4_18smem_ptr_flag_bitsILi16EEENST_INS5_IJNSA_ILi8EEESH_EEENS5_IJSH_SC_EEEEEEEvNS4_8identityES11_S1B_vS1C_EENS_8epilogue10collective18CollectiveEpilogueINS1E_23Sm100TmaWarpSpecializedILi4ELi2ELi32ELb1ELb0EEEJNS5_IJSG_SG_SH_EEENS5_IJNST_ISG_SC_EENST_ISH_SC_EEEEESJ_SK_SJ_SK_NS1E_6fusion15FusionCallbacksIS1I_NS1N_17LinearCombinationISJ_fSJ_fLNS_15FloatRoundStyleE2EEES1J_S1M_JEEENS4_5SM1004TMEM4LOAD26SM100_TMEM_LOAD_32dp32b32xENS4_13SM90_TMA_LOADES1B_NS4_39AutoVectorizingCopyWithAssumedAlignmentILi128EEENS4_14SM90_TMA_STOREES1B_S1Z_S1Z_EEEvvEEEEvNT_6ParamsE,@function
        .size           _ZN7cutlass13device_kernelINS_4gemm6kernel13GemmUniversalIN4cute5tupleIJiiiiEEENS1_10collective13CollectiveMmaINS1_35MainloopSm100TmaUmmaWarpSpecializedILi16ELi2ELi4ENS5_IJNS4_1CILi4EEESB_NSA_ILi1EEEEEEEENS5_IJNSA_ILi256EEENSA_ILi128EEENSA_ILi32EEEEEENS_6half_tENS5_IJlSC_lEEESJ_SK_NS4_8TiledMMAINS4_8MMA_AtomIJNS4_26SM100_MMA_F16BF16_2x1SM_SSISJ_SJ_fLi256ELi128ELNS4_4UMMA5MajorE0ELSP_0ELNSO_7ScaleInE0ELSQ_0EEEEEENS4_6LayoutINS5_IJSC_SC_SC_EEENS5_IJNSA_ILi0EEESV_SV_EEEEENS5_IJNS4_10UnderscoreESY_SY_EEEEENS4_28SM100_TMA_2SM_LOAD_MULTICASTENS4_14ComposedLayoutINS4_7SwizzleILi2ELi4ELi3EEENS4_18smem_ptr_flag_bitsILi16EEENST_INS5_IJNSA_ILi8EEESH_EEENS5_IJSH_SC_EEEEEEEvNS4_8identityES11_S1B_vS1C_EENS_8epilogue10collective18CollectiveEpilogueINS1E_23Sm100TmaWarpSpecializedILi4ELi2ELi32ELb1ELb0EEEJNS5_IJSG_SG_SH_EEENS5_IJNST_ISG_SC_EENST_ISH_SC_EEEEESJ_SK_SJ_SK_NS1E_6fusion15FusionCallbacksIS1I_NS1N_17LinearCombinationISJ_fSJ_fLNS_15FloatRoundStyleE2EEES1J_S1M_JEEENS4_5SM1004TMEM4LOAD26SM100_TMEM_LOAD_32dp32b32xENS4_13SM90_TMA_LOADES1B_NS4_39AutoVectorizingCopyWithAssumedAlignmentILi128EEENS4_14SM90_TMA_STOREES1B_S1Z_S1Z_EEEvvEEEEvNT_6ParamsE,(.L_x_234 - _ZN7cutlass13device_kernelINS_4gemm6kernel13GemmUniversalIN4cute5tupleIJiiiiEEENS1_10collective13CollectiveMmaINS1_35MainloopSm100TmaUmmaWarpSpecializedILi16ELi2ELi4ENS5_IJNS4_1CILi4EEESB_NSA_ILi1EEEEEEEENS5_IJNSA_ILi256EEENSA_ILi128EEENSA_ILi32EEEEEENS_6half_tENS5_IJlSC_lEEESJ_SK_NS4_8TiledMMAINS4_8MMA_AtomIJNS4_26SM100_MMA_F16BF16_2x1SM_SSISJ_SJ_fLi256ELi128ELNS4_4UMMA5MajorE0ELSP_0ELNSO_7ScaleInE0ELSQ_0EEEEEENS4_6LayoutINS5_IJSC_SC_SC_EEENS5_IJNSA_ILi0EEESV_SV_EEEEENS5_IJNS4_10UnderscoreESY_SY_EEEEENS4_28SM100_TMA_2SM_LOAD_MULTICASTENS4_14ComposedLayoutINS4_7SwizzleILi2ELi4ELi3EEENS4_18smem_ptr_flag_bitsILi16EEENST_INS5_IJNSA_ILi8EEESH_EEENS5_IJSH_SC_EEEEEEEvNS4_8identityES11_S1B_vS1C_EENS_8epilogue10collective18CollectiveEpilogueINS1E_23Sm100TmaWarpSpecializedILi4ELi2ELi32ELb1ELb0EEEJNS5_IJSG_SG_SH_EEENS5_IJNST_ISG_SC_EENST_ISH_SC_EEEEESJ_SK_SJ_SK_NS1E_6fusion15FusionCallbacksIS1I_NS1N_17LinearCombinationISJ_fSJ_fLNS_15FloatRoundStyleE2EEES1J_S1M_JEEENS4_5SM1004TMEM4LOAD26SM100_TMEM_LOAD_32dp32b32xENS4_13SM90_TMA_LOADES1B_NS4_39AutoVectorizingCopyWithAssumedAlignmentILi128EEENS4_14SM90_TMA_STOREES1B_S1Z_S1Z_EEEvvEEEEvNT_6ParamsE)
        .other          _ZN7cutlass13device_kernelINS_4gemm6kernel13GemmUniversalIN4cute5tupleIJiiiiEEENS1_10collective13CollectiveMmaINS1_35MainloopSm100TmaUmmaWarpSpecializedILi16ELi2ELi4ENS5_IJNS4_1CILi4EEESB_NSA_ILi1EEEEEEEENS5_IJNSA_ILi256EEENSA_ILi128EEENSA_ILi32EEEEEENS_6half_tENS5_IJlSC_lEEESJ_SK_NS4_8TiledMMAINS4_8MMA_AtomIJNS4_26SM100_MMA_F16BF16_2x1SM_SSISJ_SJ_fLi256ELi128ELNS4_4UMMA5MajorE0ELSP_0ELNSO_7ScaleInE0ELSQ_0EEEEEENS4_6LayoutINS5_IJSC_SC_SC_EEENS5_IJNSA_ILi0EEESV_SV_EEEEENS5_IJNS4_10UnderscoreESY_SY_EEEEENS4_28SM100_TMA_2SM_LOAD_MULTICASTENS4_14ComposedLayoutINS4_7SwizzleILi2ELi4ELi3EEENS4_18smem_ptr_flag_bitsILi16EEENST_INS5_IJNSA_ILi8EEESH_EEENS5_IJSH_SC_EEEEEEEvNS4_8identityES11_S1B_vS1C_EENS_8epilogue10collective18CollectiveEpilogueINS1E_23Sm100TmaWarpSpecializedILi4ELi2ELi32ELb1ELb0EEEJNS5_IJSG_SG_SH_EEENS5_IJNST_ISG_SC_EENST_ISH_SC_EEEEESJ_SK_SJ_SK_NS1E_6fusion15FusionCallbacksIS1I_NS1N_17LinearCombinationISJ_fSJ_fLNS_15FloatRoundStyleE2EEES1J_S1M_JEEENS4_5SM1004TMEM4LOAD26SM100_TMEM_LOAD_32dp32b32xENS4_13SM90_TMA_LOADES1B_NS4_39AutoVectorizingCopyWithAssumedAlignmentILi128EEENS4_14SM90_TMA_STOREES1B_S1Z_S1Z_EEEvvEEEEvNT_6ParamsE,@"STO_CUDA_ENTRY STV_DEFAULT"
_ZN7cutlass13device_kernelINS_4gemm6kernel13GemmUniversalIN4cute5tupleIJiiiiEEENS1_10collective13CollectiveMmaINS1_35MainloopSm100TmaUmmaWarpSpecializedILi16ELi2ELi4ENS5_IJNS4_1CILi4EEESB_NSA_ILi1EEEEEEEENS5_IJNSA_ILi256EEENSA_ILi128EEENSA_ILi32EEEEEENS_6half_tENS5_IJlSC_lEEESJ_SK_NS4_8TiledMMAINS4_8MMA_AtomIJNS4_26SM100_MMA_F16BF16_2x1SM_SSISJ_SJ_fLi256ELi128ELNS4_4UMMA5MajorE0ELSP_0ELNSO_7ScaleInE0ELSQ_0EEEEEENS4_6LayoutINS5_IJSC_SC_SC_EEENS5_IJNSA_ILi0EEESV_SV_EEEEENS5_IJNS4_10UnderscoreESY_SY_EEEEENS4_28SM100_TMA_2SM_LOAD_MULTICASTENS4_14ComposedLayoutINS4_7SwizzleILi2ELi4ELi3EEENS4_18smem_ptr_flag_bitsILi16EEENST_INS5_IJNSA_ILi8EEESH_EEENS5_IJSH_SC_EEEEEEEvNS4_8identityES11_S1B_vS1C_EENS_8epilogue10collective18CollectiveEpilogueINS1E_23Sm100TmaWarpSpecializedILi4ELi2ELi32ELb1ELb0EEEJNS5_IJSG_SG_SH_EEENS5_IJNST_ISG_SC_EENST_ISH_SC_EEEEESJ_SK_SJ_SK_NS1E_6fusion15FusionCallbacksIS1I_NS1N_17LinearCombinationISJ_fSJ_fLNS_15FloatRoundStyleE2EEES1J_S1M_JEEENS4_5SM1004TMEM4LOAD26SM100_TMEM_LOAD_32dp32b32xENS4_13SM90_TMA_LOADES1B_NS4_39AutoVectorizingCopyWithAssumedAlignmentILi128EEENS4_14SM90_TMA_STOREES1B_S1Z_S1Z_EEEvvEEEEvNT_6ParamsE:
[----:B------:R-:W1:Y:S01]  /*0000*/  LDC R1, c[0x0][0x37c] ;  /* 0x0000df00ff017b82 */ /* 0x000e620000000800 */
[----:B------:R-:W2:Y:S01]  /*0010*/  S2R R98, SR_TID.X ;  /* 0x0000000000627919 */ /* 0x000ea20000002100 */
[----:B------:R-:W3:Y:S06]  /*0020*/  LDCU.64 UR8, c[0x0][0x890] ;  /* 0x00011200ff0877ac */ /* 0x000eec0008000a00 */
[----:B------:R-:W4:Y:S01]  /*0030*/  S2UR UR4, SR_CgaCtaId ;  /* 0x00000000000479c3 */ /* 0x000f220000008800 */
[----:B------:R-:W-:Y:S02]  /*0040*/  PRMT R84, RZ, 0x7610, R84 ;  /* 0x00007610ff547816 */ /* 0x000fe40000000054 */
[----:B------:R-:W-:-:S02]  /*0050*/  ELECT P0, URZ, PT ;  /* 0x0000000000ff782f */ /* 0x000fc40003800000 */
[----:B---3--:R-:W-:-:S04]  /*0060*/  ISETP.NE.U32.AND P1, PT, RZ, UR8, PT ;  /* 0x00000008ff007c0c */ /* 0x008fc8000bf25070 */
[----:B------:R-:W-:Y:S01]  /*0070*/  ISETP.NE.AND.EX P2, PT, RZ, UR9, PT, P1 ;  /* 0x00000009ff007c0c */ /* 0x000fe2000bf45310 */
[----:B----4-:R-:W-:Y:S02]  /*0080*/  ULOP3.LUT UR37, UR4, 0x1, URZ, 0xc0, !UPT ;  /* 0x0000000104257892 */ /* 0x010fe4000f8ec0ff */
[----:B------:R-:W-:Y:S01]  /*0090*/  ULOP3.LUT UR35, UR4, 0x1, URZ, 0x3c, !UPT ;  /* 0x0000000104237892 */ /* 0x000fe2000f8e3cff */
[----:B--2---:R-:W-:-:S05]  /*00a0*/  SHF.R.U32.HI R85, RZ, 0x5, R98 ;  /* 0x00000005ff557819 */ /* 0x004fca0000011662 */
[----:B------:R-:W2:Y:S02]  /*00b0*/  SHFL.IDX PT, R0, R85, RZ, 0x1f ;  /* 0x00001fff55007589 */ /* 0x000ea400000e0000 */
[----:B--2---:R-:W-:Y:S02]  /*00c0*/  R2UR UR21, R0 ;  /* 0x00000000001572ca */ /* 0x004fe400000e0000 */
[----:B-1----:R-:W-:-:S13]  /*00d0*/  @P2 BRA `(.L_x_0) ;  /* 0x0000000000302947 */ /* 0x002fda0003800000 */
[----:B------:R-:W1:Y:S02]  /*00e0*/  LDCU.64 UR4, c[0x0][0x888] ;  /* 0x00011100ff0477ac */ /* 0x000e640008000a00 */
[----:B-1----:R-:W-:-:S04]  /*00f0*/  UISETP.NE.U32.AND UP0, UPT, UR4, URZ, UPT ;  /* 0x000000ff0400728c */ /* 0x002fc8000bf05070 */
[----:B------:R-:W-:-:S09]  /*0100*/  UISETP.NE.AND.EX UP0, UPT, UR5, URZ, UPT, UP0 ;  /* 0x000000ff0500728c */ /* 0x000fd2000bf05300 */
[----:B------:R-:W-:Y:S05]  /*0110*/  BRA.U !UP0, `(.L_x_1) ;  /* 0x0000000108147547 */ /* 0x000fea000b800000 */
[----:B------:R-:W1:Y:S01]  /*0120*/  LDC.64 R2, c[0x0][0x888] ;  /* 0x00022200ff027b82 */ /* 0x000e620000000a00 */
[----:B------:R-:W1:Y:S02]  /*0130*/  LDCU.64 UR4, c[0x0][0x358] ;  /* 0x00006b00ff0477ac */ /* 0x000e640008000a00 */
[----:B-1----:R1:W5:Y:S01]  /*0140*/  LDG.E R41, desc[UR4][R2.64] ;  /* 0x0000000402297981 */ /* 0x002362000c1e1900 */
[----:B------:R-:W-:Y:S01]  /*0150*/  HFMA2 R84, -RZ, RZ, 0, 5.9604644775390625e-08 ;  /* 0x00000001ff547431 */ /* 0x000fe200000001ff */
[----:B------:R-:W-:Y:S05]  /*0160*/  BRA `(.L_x_0) ;  /* 0x00000000000c7947 */ /* 0x000fea0003800000 */
.L_x_1:
[----:B------:R-:W1:Y:S01]  /*0170*/  LDCU UR4, c[0x0][0x880] ;  /* 0x00011000ff0477ac */ /* 0x000e620008000800 */
[----:B------:R-:W-:Y:S01]  /*0180*/  HFMA2 R84, -RZ, RZ, 0, 5.9604644775390625e-08 ;  /* 0x00000001ff547431 */ /* 0x000fe200000001ff */
[----:B-1----:R-:W-:-:S07]  /*0190*/  MOV R41, UR4 ;  /* 0x0000000400297c02 */ /* 0x002fce0008000f00 */
.L_x_0:
[----:B------:R-:W2:Y:S02]  /*01a0*/  LDCU.64 UR4, c[0x0][0x8b0] ;  /* 0x00011600ff0477ac */ /* 0x000ea40008000a00 */
[----:B--2---:R-:W-:-:S04]  /*01b0*/  UISETP.NE.U32.AND UP0, UPT, UR4, URZ, UPT ;  /* 0x000000ff0400728c */ /* 0x004fc8000bf05070 */
[----:B------:R-:W-:-:S09]  /*01c0*/  UISETP.NE.AND.EX UP0, UPT, UR5, URZ, UPT, UP0 ;  /* 0x000000ff0500728c */ /* 0x000fd2000bf05300 */
[----:B------:R-:W-:Y:S05]  /*01d0*/  BRA.U UP0, `(.L_x_2) ;  /* 0x0000000100287547 */ /* 0x000fea000b800000 */
[----:B------:R-:W2:Y:S02]  /*01e0*/  LDCU.64 UR4, c[0x0][0x8a8] ;  /* 0x00011500ff0477ac */ /* 0x000ea40008000a00 */
[----:B--2---:R-:W-:-:S04]  /*01f0*/  UISETP.NE.U32.AND UP0, UPT, UR4, URZ, UPT ;  /* 0x000000ff0400728c */ /* 0x004fc8000bf05070 */
[----:B------:R-:W-:-:S09]  /*0200*/  UISETP.NE.AND.EX UP0, UPT, UR5, URZ, UPT, UP0 ;  /* 0x000000ff0500728c */ /* 0x000fd2000bf05300 */
[----:B------:R-:W-:Y:S05]  /*0210*/  BRA.U !UP0, `(.L_x_3) ;  /* 0x0000000108107547 */ /* 0x000fea000b800000 */
[----:B------:R-:W2:Y:S01]  /*0220*/  LDC.64 R38, c[0x0][0x8a8] ;  /* 0x00022a00ff267b82 */ /* 0x000ea20000000a00 */
[----:B------:R-:W2:Y:S02]  /*0230*/  LDCU.64 UR4, c[0x0][0x358] ;  /* 0x00006b00ff0477ac */ /* 0x000ea40008000a00 */
[----:B--2---:R2:W5:Y:S01]  /*0240*/  LDG.E R38, desc[UR4][R38.64] ;  /* 0x0000000426267981 */ /* 0x004562000c1e1900 */
[----:B------:R-:W-:Y:S05]  /*0250*/  BRA `(.L_x_2) ;  /* 0x0000000000087947 */ /* 0x000fea0003800000 */
.L_x_3:
[----:B------:R-:W2:Y:S02]  /*0260*/  LDCU UR4, c[0x0][0x8a0] ;  /* 0x00011400ff0477ac */ /* 0x000ea40008000800 */
[----:B--2---:R-:W-:Y:S02]  /*0270*/  MOV R38, UR4 ;  /* 0x0000000400267c02 */ /* 0x004fe40008000f00 */
.L_x_2:
[----:B------:R-:W-:Y:S01]  /*0280*/  IMAD.U32 R0, RZ, RZ, UR21 ;  /* 0x00000015ff007e24 */ /* 0x000fe2000f8e00ff */
[----:B------:R-:W-:Y:S04]  /*0290*/  BSSY.RECONVERGENT B0, `(.L_x_4) ;  /* 0x000000c000007945 */ /* 0x000fe80003800200 */
[C---:B------:R-:W-:Y:S02]  /*02a0*/  ISETP.NE.OR P3, PT, R0.reuse, 0x1, !P0 ;  /* 0x000000010000780c */ /* 0x040fe40004765670 */
[----:B------:R-:W-:-:S11]  /*02b0*/  ISETP.NE.OR P2, PT, R0, 0x3, !P0 ;  /* 0x000000030000780c */ /* 0x000fd60004745670 */
[----:B------:R-:W-:Y:S05]  /*02c0*/  @P3 BRA `(.L_x_5) ;  /* 0x0000000000203947 */ /* 0x000fea0003800000 */
[----:B------:R-:W3:Y:S02]  /*02d0*/  LDCU.64 UR4, c[0x0][0x348] ;  /* 0x00006900ff0477ac */ /* 0x000ee40008000a00 */
[----:B---3--:R-:W-:Y:S02]  /*02e0*/  UIADD3 UR6, UP1, UPT, UR4, 0x80, URZ ;  /* 0x0000008004067890 */ /* 0x008fe4000ff3e0ff */
[----:B------:R-:W-:Y:S02]  /*02f0*/  UIADD3 UR4, UP0, UPT, UR4, 0x180, URZ ;  /* 0x0000018004047890 */ /* 0x000fe4000ff1e0ff */
[----:B------:R-:W-:Y:S02]  /*0300*/  UIADD3.X UR7, UPT, UPT, URZ, UR5, URZ, UP1, !UPT ;  /* 0x00000005ff077290 */ /* 0x000fe40008ffe4ff */
[----:B------:R-:W-:-:S07]  /*0310*/  UIADD3.X UR5, UPT, UPT, URZ, UR5, URZ, UP0, !UPT ;  /* 0x00000005ff057290 */ /* 0x000fce00087fe4ff */
[----:B------:R3:W-:Y:S02]  /*0320*/  UTMACCTL.PF [UR6] ;  /* 0x00000000060079b9 */ /* 0x0007e40008040000 */
[----:B------:R3:W-:Y:S02]  /*0330*/  UTMACCTL.PF [UR4] ;  /* 0x00000000040079b9 */ /* 0x0007e40008040000 */
[----:B---3--:R-:W-:Y:S01]  /*0340*/  NOP ;  /* 0x0000000000007918 */ /* 0x008fe20000000000 */
.L_x_5:
[----:B------:R-:W-:Y:S05]  /*0350*/  BSYNC.RECONVERGENT B0 ;  /* 0x0000000000007941 */ /* 0x000fea0003800200 */
.L_x_4:
[----:B------:R-:W-:Y:S04]  /*0360*/  BSSY.RECONVERGENT B0, `(.L_x_6) ;  /* 0x000000a000007945 */ /* 0x000fe80003800200 */
        /* <DEDUP_REMOVED lines=9> */
.L_x_7:
[----:B------:R-:W-:Y:S05]  /*0400*/  BSYNC.RECONVERGENT B0 ;  /* 0x0000000000007941 */ /* 0x000fea0003800200 */
.L_x_6:
[----:B------:R-:W3:Y:S01]  /*0410*/  LDCU.64 UR4, c[0x0][0x888] ;  /* 0x00011100ff0477ac */ /* 0x000ee20008000a00 */
[----:B------:R-:W-:Y:S01]  /*0420*/  ISETP.NE.AND.EX P1, PT, RZ, UR9, PT, P1 ;  /* 0x00000009ff007c0c */ /* 0x000fe2000bf25310 */
[----:B------:R-:W-:Y:S01]  /*0430*/  UPLOP3.LUT UP3, UPT, UPT, UPT, UPT, 0x80, 0x8 ;  /* 0x000000000008789c */ /* 0x000fe20003f6f070 */
[----:B---3--:R-:W-:-:S04]  /*0440*/  ISETP.NE.U32.AND P2, PT, RZ, UR4, PT ;  /* 0x00000004ff007c0c */ /* 0x008fc8000bf45070 */
[----:B------:R-:W-:-:S13]  /*0450*/  ISETP.NE.AND.EX P2, PT, RZ, UR5, PT, P2 ;  /* 0x00000005ff007c0c */ /* 0x000fda000bf45320 */
[----:B------:R-:W-:Y:S05]  /*0460*/  @P2 BRA P1, `(.L_x_8) ;  /* 0x0000000000282947 */ /* 0x000fea0000800000 */
[----:B------:R-:W-:Y:S01]  /*0470*/  UISETP.NE.U32.AND UP0, UPT, UR8, URZ, UPT ;  /* 0x000000ff0800728c */ /* 0x000fe2000bf05070 */
[----:B-----5:R-:W-:Y:S01]  /*0480*/  FSETP.NEU.AND P1, PT, R41, RZ, PT ;  /* 0x000000ff2900720b */ /* 0x020fe20003f2d000 */
[----:B------:R-:W-:Y:S02]  /*0490*/  UISETP.NE.U32.AND UP2, UPT, UR4, URZ, UPT ;  /* 0x000000ff0400728c */ /* 0x000fe4000bf45070 */
[----:B------:R-:W-:Y:S02]  /*04a0*/  UISETP.NE.AND.EX UP1, UPT, UR9, URZ, UPT, UP0 ;  /* 0x000000ff0900728c */ /* 0x000fe4000bf25300 */
[----:B------:R-:W-:-:S04]  /*04b0*/  UISETP.NE.AND.EX UP0, UPT, UR5, URZ, UPT, UP2 ;  /* 0x000000ff0500728c */ /* 0x000fc8000bf05320 */
[----:B------:R-:W-:-:S04]  /*04c0*/  USEL UR4, URZ, 0xffffffff, UP0 ;  /* 0xffffffffff047887 */ /* 0x000fc80008000000 */
[----:B------:R-:W-:Y:S01]  /*04d0*/  VOTEU.ANY UP0, P1 ;  /* 0x0000000000ff7886 */ /* 0x000fe20000800100 */
[----:B------:R-:W-:-:S04]  /*04e0*/  @!UP1 USEL UR4, URZ, 0xffffffff, UP0 ;  /* 0xffffffffff049887 */ /* 0x000fc80008000000 */
[----:B------:R-:W-:-:S04]  /*04f0*/  ULOP3.LUT UR4, UR4, 0x1, URZ, 0xc0, !UPT ;  /* 0x0000000104047892 */ /* 0x000fc8000f8ec0ff */
[----:B------:R-:W-:-:S11]  /*0500*/  UISETP.NE.U32.AND UP3, UPT, UR4, 0x1, UPT ;  /* 0x000000010400788c */ /* 0x000fd6000bf65070 */
.L_x_8:
[----:B------:R-:W3:Y:S01]  /*0510*/  SHFL.IDX PT, R0, R85, RZ, 0x1f ;  /* 0x00001fff55007589 */ /* 0x000ee200000e0000 */
[----:B------:R-:W-:-:S04]  /*0520*/  UISETP.NE.AND UP0, UPT, UR21, 0x2, UPT ;  /* 0x000000021500788c */ /* 0x000fc8000bf05270 */
[----:B------:R-:W-:Y:S02]  /*0530*/  UISETP.EQ.AND UP1, UPT, UR37, URZ, !UP0 ;  /* 0x000000ff2500728c */ /* 0x000fe4000c722270 */
[----:B------:R-:W-:-:S04]  /*0540*/  USEL UR49, URZ, 0x1, UP0 ;  /* 0x00000001ff317887 */ /* 0x000fc80008000000 */
[----:B------:R-:W-:Y:S02]  /*0550*/  PLOP3.LUT P3, PT, P0, PT, UP1, 0x80, 0x8 ;  /* 0x000000000008781c */ /* 0x000fe4000076f018 */
[----:B---3--:R-:W-:-:S13]  /*0560*/  ISETP.NE.AND P1, PT, R0, RZ, PT ;  /* 0x000000ff0000720c */ /* 0x008fda0003f25270 */
[----:B------:R-:W-:Y:S05]  /*0570*/  @P1 BRA `(.L_x_9) ;  /* 0x0000000000c41947 */ /* 0x000fea0003800000 */
[----:B------:R-:W-:Y:S01]  /*0580*/  ELECT P1, URZ, PT ;  /* 0x0000000000ff782f */ /* 0x000fe20003820000 */
[----:B------:R-:W-:-:S12]  /*0590*/  BSSY.RECONVERGENT B0, `(.L_x_9) ;  /* 0x000002f000007945 */ /* 0x000fd80003800200 */
[----:B------:R-:W-:Y:S05]  /*05a0*/  @!P1 BRA `(.L_x_10) ;  /* 0x0000000000b49947 */ /* 0x000fea0003800000 */
[----:B------:R-:W3:Y:S01]  /*05b0*/  S2UR UR5, SR_CgaCtaId ;  /* 0x00000000000579c3 */ /* 0x000ee20000008800 */
[----:B------:R-:W-:Y:S01]  /*05c0*/  UMOV UR4, 0x400 ;  /* 0x0000040000047882 */ /* 0x000fe20000000000 */
[----:B------:R-:W-:Y:S01]  /*05d0*/  UMOV UR8, 0x1 ;  /* 0x0000000100087882 */ /* 0x000fe20000000000 */
[----:B------:R-:W-:Y:S01]  /*05e0*/  UMOV UR6, 0x5 ;  /* 0x0000000500067882 */ /* 0x000fe20000000000 */
[----:B------:R-:W-:-:S04]  /*05f0*/  UIADD3 UR8, UPT, UPT, -UR8, 0x100000, URZ ;  /* 0x0010000008087890 */ /* 0x000fc8000fffe1ff */
[----:B------:R-:W-:Y:S02]  /*0600*/  USHF.L.U32 UR9, UR8, 0xb, URZ ;  /* 0x0000000b08097899 */ /* 0x000fe400080006ff */
[----:B------:R-:W-:Y:S02]  /*0610*/  USHF.L.U32 UR8, UR8, 0x1, URZ ;  /* 0x0000000108087899 */ /* 0x000fe400080006ff */
[----:B------:R-:W-:-:S04]  /*0620*/  UIADD3 UR6, UPT, UPT, -UR6, 0x100000, URZ ;  /* 0x0010000006067890 */ /* 0x000fc8000fffe1ff */
[----:B------:R-:W-:Y:S02]  /*0630*/  USHF.L.U32 UR7, UR6, 0xb, URZ ;  /* 0x0000000b06077899 */ /* 0x000fe400080006ff */
[----:B------:R-:W-:Y:S02]  /*0640*/  USHF.L.U32 UR6, UR6, 0x1, URZ ;  /* 0x0000000106067899 */ /* 0x000fe400080006ff */
[----:B---3--:R-:W-:Y:S01]  /*0650*/  ULEA UR4, UR5, UR4, 0x18 ;  /* 0x0000000405047291 */ /* 0x008fe2000f8ec0ff */
[----:B------:R-:W3:Y:S11]  /*0660*/  FENCE.VIEW.ASYNC.S ;  /* 0x00000000000073c6 */ /* 0x000ef60000000000 */
[----:B---3--:R3:W4:Y:S01]  /*0670*/  SYNCS.EXCH.64 URZ, [UR4], UR8 ;  /* 0x0000000804ff75b2 */ /* 0x0087220008000100 */
[----:B------:R3:W1:Y:S01]  /*0680*/  SYNCS.EXCH.64 URZ, [UR4+0x80], UR6 ;  /* 0x0000800604ff75b2 */ /* 0x0006620008000100 */
        /* <DEDUP_REMOVED lines=29> */
[----:B------:R3:W1:Y:S02]  /*0860*/  SYNCS.EXCH.64 URZ, [UR4+0xf8], UR6 ;  /* 0x0000f80604ff75b2 */ /* 0x0006640008000100 */
[----:B---34-:R-:W-:Y:S01]  /*0870*/  NOP ;  /* 0x0000000000007918 */ /* 0x018fe20000000000 */
.L_x_10:
[----:B------:R-:W-:Y:S05]  /*0880*/  BSYNC.RECONVERGENT B0 ;  /* 0x0000000000007941 */ /* 0x000fea0003800200 */
.L_x_9:
[----:B------:R-:W3:Y:S01]  /*0890*/  SHFL.IDX PT, R0, R85, RZ, 0x1f ;  /* 0x00001fff55007589 */ /* 0x000ee200000e0000 */
[----:B------:R-:W-:Y:S01]  /*08a0*/  NOP ;  /* 0x0000000000007918 */ /* 0x000fe20000000000 */
[----:B---3--:R-:W-:-:S13]  /*08b0*/  ISETP.NE.AND P1, PT, R0, 0x1, PT ;  /* 0x000000010000780c */ /* 0x008fda0003f25270 */
[----:B------:R-:W-:Y:S05]  /*08c0*/  @P1 BRA `(.L_x_11) ;  /* 0x0000000000581947 */ /* 0x000fea0003800000 */
        /* <DEDUP_REMOVED lines=9> */
[----:B------:R-:W-:Y:S01]  /*0960*/  USHF.L.U32 UR6, UR6, 0x1, URZ ;  /* 0x0000000106067899 */ /* 0x000fe200080006ff */
[----:B------:R-:W-:Y:S01]  /*0970*/  ELECT P1, URZ, PT ;  /* 0x0000000000ff782f */ /* 0x000fe20003820000 */
[----:B---3--:R-:W-:Y:S01]  /*0980*/  ULEA UR4, UR5, UR4, 0x18 ;  /* 0x0000000405047291 */ /* 0x008fe2000f8ec0ff */
[----:B------:R-:W3:Y:S11]  /*0990*/  FENCE.VIEW.ASYNC.S ;  /* 0x00000000000073c6 */ /* 0x000ef60000000000 */
[----:B---3--:R3:W4:Y:S01]  /*09a0*/  SYNCS.EXCH.64 URZ, [UR4+0x100], UR8 ;  /* 0x0001000804ff75b2 */ /* 0x0087220008000100 */
[----:B------:R3:W1:Y:S01]  /*09b0*/  SYNCS.EXCH.64 URZ, [UR4+0x120], UR6 ;  /* 0x0001200604ff75b2 */ /* 0x0006620008000100 */
[----:B------:R3:W1:Y:S01]  /*09c0*/  SYNCS.EXCH.64 URZ, [UR4+0x108], UR8 ;  /* 0x0001080804ff75b2 */ /* 0x0006620008000100 */
[----:B------:R3:W1:Y:S01]  /*09d0*/  SYNCS.EXCH.64 URZ, [UR4+0x128], UR6 ;  /* 0x0001280604ff75b2 */ /* 0x0006620008000100 */
[----:B------:R3:W1:Y:S01]  /*09e0*/  SYNCS.EXCH.64 URZ, [UR4+0x110], UR8 ;  /* 0x0001100804ff75b2 */ /* 0x0006620008000100 */
[----:B------:R3:W1:Y:S01]  /*09f0*/  SYNCS.EXCH.64 URZ, [UR4+0x130], UR6 ;  /* 0x0001300604ff75b2 */ /* 0x0006620008000100 */
[----:B------:R3:W1:Y:S01]  /*0a00*/  SYNCS.EXCH.64 URZ, [UR4+0x118], UR8 ;  /* 0x0001180804ff75b2 */ /* 0x0006620008000100 */
[----:B------:R3:W1:Y:S01]  /*0a10*/  SYNCS.EXCH.64 URZ, [UR4+0x138], UR6 ;  /* 0x0001380604ff75b2 */ /* 0x0006620008000100 */
[----:B------:R-:W-:Y:S01]  /*0a20*/  NOP ;  /* 0x0000000000007918 */ /* 0x000fe20000000000 */
.L_x_11:
[----:B------:R-:W2:Y:S01]  /*0a30*/  SHFL.IDX PT, R0, R85, RZ, 0x1f ;  /* 0x00001fff55007589 */ /* 0x000ea200000e0000 */
[----:B------:R-:W-:Y:S01]  /*0a40*/  NOP ;  /* 0x0000000000007918 */ /* 0x000fe20000000000 */
[----:B--2---:R-:W-:-:S13]  /*0a50*/  ISETP.NE.AND P1, PT, R0, 0x3, PT ;  /* 0x000000030000780c */ /* 0x004fda0003f25270 */
[----:B------:R-:W-:Y:S05]  /*0a60*/  @P1 BRA `(.L_x_12) ;  /* 0x0000000000301947 */ /* 0x000fea0003800000 */
[----:B---3--:R-:W2:Y:S01]  /*0a70*/  S2UR UR6, SR_CgaCtaId ;  /* 0x00000000000679c3 */ /* 0x008ea20000008800 */
[----:B------:R-:W-:Y:S01]  /*0a80*/  UMOV UR4, 0x400 ;  /* 0x0000040000047882 */ /* 0x000fe20000000000 */
[----:B------:R-:W-:Y:S01]  /*0a90*/  UMOV UR5, 0x20 ;  /* 0x0000002000057882 */ /* 0x000fe20000000000 */
[----:B------:R-:W-:Y:S01]  /*0aa0*/  ELECT P1, URZ, PT ;  /* 0x0000000000ff782f */ /* 0x000fe20003820000 */
[----:B--2---:R-:W-:Y:S02]  /*0ab0*/  ULEA UR6, UR6, UR4, 0x18 ;  /* 0x0000000406067291 */ /* 0x004fe4000f8ec0ff */
[----:B------:R-:W-:-:S04]  /*0ac0*/  UIADD3 UR4, UPT, UPT, -UR5, 0x100000, URZ ;  /* 0x0010000005047890 */ /* 0x000fc8000fffe1ff */
[----:B------:R-:W-:Y:S02]  /*0ad0*/  USHF.L.U32 UR5, UR4, 0xb, URZ ;  /* 0x0000000b04057899 */ /* 0x000fe400080006ff */
[----:B------:R-:W-:Y:S01]  /*0ae0*/  USHF.L.U32 UR4, UR4, 0x1, URZ ;  /* 0x0000000104047899 */ /* 0x000fe200080006ff */
[----:B------:R-:W2:Y:S11]  /*0af0*/  FENCE.VIEW.ASYNC.S ;  /* 0x00000000000073c6 */ /* 0x000eb60000000000 */
[----:B--2---:R2:W3:Y:S01]  /*0b00*/  SYNCS.EXCH.64 URZ, [UR6+0x140], UR4 ;  /* 0x0001400406ff75b2 */ /* 0x0044e20008000100 */
[----:B------:R2:W1:Y:S01]  /*0b10*/  SYNCS.EXCH.64 URZ, [UR6+0x148], UR4 ;  /* 0x0001480406ff75b2 */ /* 0x0004620008000100 */
[----:B------:R-:W-:Y:S01]  /*0b20*/  NOP ;  /* 0x0000000000007918 */ /* 0x000fe20000000000 */
.L_x_12:
[----:B------:R-:W4:Y:S01]  /*0b30*/  SHFL.IDX PT, R0, R85, RZ, 0x1f ;  /* 0x00001fff55007589 */ /* 0x000f2200000e0000 */
[----:B------:R-:W-:Y:S01]  /*0b40*/  NOP ;  /* 0x0000000000007918 */ /* 0x000fe20000000000 */
[----:B----4-:R-:W-:-:S13]  /*0b50*/  ISETP.NE.AND P1, PT, R0, 0x4, PT ;  /* 0x000000040000780c */ /* 0x010fda0003f25270 */
[----:B------:R-:W-:Y:S05]  /*0b60*/  @P1 BRA `(.L_x_13) ;  /* 0x00000000004c1947 */ /* 0x000fea0003800000 */
[----:B--2---:R-:W2:Y:S01]  /*0b70*/  S2UR UR5, SR_CgaCtaId ;  /* 0x00000000000579c3 */ /* 0x004ea20000008800 */
[----:B---3--:R-:W-:Y:S01]  /*0b80*/  UMOV UR4, 0xe20 ;  /* 0x00000e2000047882 */ /* 0x008fe20000000000 */
[----:B------:R-:W-:Y:S01]  /*0b90*/  UMOV UR6, 0x400 ;  /* 0x0000040000067882 */ /* 0x000fe20000000000 */
[----:B------:R-:W-:Y:S01]  /*0ba0*/  USEL UR4, UR4, 0xc20, UP3 ;  /* 0x00000c2004047887 */ /* 0x000fe20009800000 */
[----:B------:R-:W-:Y:S01]  /*0bb0*/  UMOV UR8, 0x1 ;  /* 0x0000000100087882 */ /* 0x000fe20000000000 */
[----:B------:R-:W-:Y:S01]  /*0bc0*/  ELECT P1, URZ, PT ;  /* 0x0000000000ff782f */ /* 0x000fe20003820000 */
[----:B------:R-:W-:-:S04]  /*0bd0*/  UIADD3 UR8, UPT, UPT, -UR8, 0x100000, URZ ;  /* 0x0010000008087890 */ /* 0x000fc8000fffe1ff */
[----:B------:R-:W-:Y:S02]  /*0be0*/  USHF.L.U32 UR9, UR8, 0xb, URZ ;  /* 0x0000000b08097899 */ /* 0x000fe400080006ff */
[----:B------:R-:W-:Y:S02]  /*0bf0*/  USHF.L.U32 UR8, UR8, 0x1, URZ ;  /* 0x0000000108087899 */ /* 0x000fe400080006ff */
[----:B--2---:R-:W-:Y:S02]  /*0c00*/  ULEA UR6, UR5, UR6, 0x18 ;  /* 0x0000000605067291 */ /* 0x004fe4000f8ec0ff */
[----:B------:R-:W-:-:S04]  /*0c10*/  UIADD3 UR4, UPT, UPT, -UR4, 0x100000, URZ ;  /* 0x0010000004047890 */ /* 0x000fc8000fffe1ff */
[----:B------:R-:W-:Y:S02]  /*0c20*/  USHF.L.U32 UR5, UR4, 0xb, URZ ;  /* 0x0000000b04057899 */ /* 0x000fe400080006ff */
[----:B------:R-:W-:Y:S01]  /*0c30*/  USHF.L.U32 UR4, UR4, 0x1, URZ ;  /* 0x0000000104047899 */ /* 0x000fe200080006ff */
[----:B------:R-:W2:Y:S03]  /*0c40*/  FENCE.VIEW.ASYNC.S ;  /* 0x00000000000073c6 */ /* 0x000ea60000000000 */
[----:B--2---:R4:W2:Y:S08]  /*0c50*/  SYNCS.EXCH.64 URZ, [UR6+0x150], UR8 ;  /* 0x0001500806ff75b2 */ /* 0x0048b00008000100 */
[----:B------:R4:W3:Y:S01]  /*0c60*/  SYNCS.EXCH.64 URZ, [UR6+0x160], UR4 ;  /* 0x0001600406ff75b2 */ /* 0x0008e20008000100 */
[----:B------:R4:W1:Y:S01]  /*0c70*/  SYNCS.EXCH.64 URZ, [UR6+0x158], UR8 ;  /* 0x0001580806ff75b2 */ /* 0x0008620008000100 */
[----:B------:R4:W1:Y:S02]  /*0c80*/  SYNCS.EXCH.64 URZ, [UR6+0x168], UR4 ;  /* 0x0001680406ff75b2 */ /* 0x0008640008000100 */
[----:B----4-:R-:W-:Y:S01]  /*0c90*/  NOP ;  /* 0x0000000000007918 */ /* 0x010fe20000000000 */
.L_x_13:
[----:B------:R-:W4:Y:S01]  /*0ca0*/  SHFL.IDX PT, R0, R85, RZ, 0x1f ;  /* 0x00001fff55007589 */ /* 0x000f2200000e0000 */
[----:B------:R-:W-:Y:S01]  /*0cb0*/  NOP ;  /* 0x0000000000007918 */ /* 0x000fe20000000000 */
[----:B----4-:R-:W-:-:S13]  /*0cc0*/  ISETP.NE.AND P1, PT, R0, 0x5, PT ;  /* 0x000000050000780c */ /* 0x010fda0003f25270 */
[----:B------:R-:W-:Y:S05]  /*0cd0*/  @P1 BRA `(.L_x_14) ;  /* 0x0000000000581947 */ /* 0x000fea0003800000 */
[----:B--2---:R-:W2:Y:S01]  /*0ce0*/  S2UR UR5, SR_CgaCtaId ;  /* 0x00000000000579c3 */ /* 0x004ea20000008800 */
[----:B---3--:R-:W-:Y:S01]  /*0cf0*/  UMOV UR4, 0x400 ;  /* 0x0000040000047882 */ /* 0x008fe20000000000 */
        /* <DEDUP_REMOVED lines=9> */
[----:B--2---:R-:W-:Y:S01]  /*0d90*/  ULEA UR4, UR5, UR4, 0x18 ;  /* 0x0000000405047291 */ /* 0x004fe2000f8ec0ff */
[----:B------:R-:W2:Y:S11]  /*0da0*/  FENCE.VIEW.ASYNC.S ;  /* 0x00000000000073c6 */ /* 0x000eb60000000000 */
[----:B--2---:R4:W2:Y:S01]  /*0db0*/  SYNCS.EXCH.64 URZ, [UR4+0x170], UR6 ;  /* 0x0001700604ff75b2 */ /* 0x0048a20008000100 */
[----:B------:R4:W3:Y:S01]  /*0dc0*/  SYNCS.EXCH.64 URZ, [UR4+0x190], UR8 ;  /* 0x0001900804ff75b2 */ /* 0x0008e20008000100 */
[----:B------:R4:W1:Y:S01]  /*0dd0*/  SYNCS.EXCH.64 URZ, [UR4+0x178], UR6 ;  /* 0x0001780604ff75b2 */ /* 0x0008620008000100 */
[----:B------:R4:W1:Y:S01]  /*0de0*/  SYNCS.EXCH.64 URZ, [UR4+0x198], UR8 ;  /* 0x0001980804ff75b2 */ /* 0x0008620008000100 */
[----:B------:R4:W1:Y:S01]  /*0df0*/  SYNCS.EXCH.64 URZ, [UR4+0x180], UR6 ;  /* 0x0001800604ff75b2 */ /* 0x0008620008000100 */
[----:B------:R4:W1:Y:S01]  /*0e00*/  SYNCS.EXCH.64 URZ, [UR4+0x1a0], UR8 ;  /* 0x0001a00804ff75b2 */ /* 0x0008620008000100 */
[----:B------:R4:W1:Y:S01]  /*0e10*/  SYNCS.EXCH.64 URZ, [UR4+0x188], UR6 ;  /* 0x0001880604ff75b2 */ /* 0x0008620008000100 */
[----:B------:R4:W1:Y:S02]  /*0e20*/  SYNCS.EXCH.64 URZ, [UR4+0x1a8], UR8 ;  /* 0x0001a80804ff75b2 */ /* 0x0008640008000100 */
[----:B----4-:R-:W-:Y:S01]  /*0e30*/  NOP ;  /* 0x0000000000007918 */ /* 0x010fe20000000000 */
.L_x_14:
[----:B------:R-:W4:Y:S01]  /*0e40*/  SHFL.IDX PT, R0, R85, RZ, 0x1f ;  /* 0x00001fff55007589 */ /* 0x000f2200000e0000 */
[----:B------:R-:W-:Y:S01]  /*0e50*/  ISETP.NE.OR P0, PT, RZ, UR21, !P0 ;  /* 0x00000015ff007c0c */ /* 0x000fe2000c705670 */
[----:B------:R-:W-:Y:S01]  /*0e60*/  NOP ;  /* 0x0000000000007918 */ /* 0x000fe20000000000 */
[----:B----4-:R-:W-:-:S13]  /*0e70*/  ISETP.NE.AND P1, PT, R0, 0x3, PT ;  /* 0x000000030000780c */ /* 0x010fda0003f25270 */
[----:B------:R-:W-:Y:S05]  /*0e80*/  @P1 BRA `(.L_x_15) ;  /* 0x0000000000381947 */ /* 0x000fea0003800000 */
[----:B--2---:R-:W2:Y:S01]  /*0e90*/  S2UR UR5, SR_CgaCtaId ;  /* 0x00000000000579c3 */ /* 0x004ea20000008800 */
[----:B---3--:R-:W-:Y:S01]  /*0ea0*/  UMOV UR4, 0x400 ;  /* 0x0000040000047882 */ /* 0x008fe20000000000 */
[----:B------:R-:W-:Y:S01]  /*0eb0*/  UMOV UR6, 0x20 ;  /* 0x0000002000067882 */ /* 0x000fe20000000000 */
[----:B------:R-:W-:Y:S01]  /*0ec0*/  ELECT P1, URZ, PT ;  /* 0x0000000000ff782f */ /* 0x000fe20003820000 */
[----:B------:R-:W-:-:S04]  /*0ed0*/  UIADD3 UR6, UPT, UPT, -UR6, 0x100000, URZ ;  /* 0x0010000006067890 */ /* 0x000fc8000fffe1ff */
[----:B------:R-:W-:Y:S02]  /*0ee0*/  USHF.L.U32 UR7, UR6, 0xb, URZ ;  /* 0x0000000b06077899 */ /* 0x000fe400080006ff */
[----:B------:R-:W-:Y:S02]  /*0ef0*/  USHF.L.U32 UR6, UR6, 0x1, URZ ;  /* 0x0000000106067899 */ /* 0x000fe400080006ff */
[----:B--2---:R-:W-:Y:S01]  /*0f00*/  ULEA UR4, UR5, UR4, 0x18 ;  /* 0x0000000405047291 */ /* 0x004fe2000f8ec0ff */
[----:B------:R-:W2:Y:S11]  /*0f10*/  FENCE.VIEW.ASYNC.S ;  /* 0x00000000000073c6 */ /* 0x000eb60000000000 */
[----:B--2---:R4:W2:Y:S01]  /*0f20*/  SYNCS.EXCH.64 URZ, [UR4+0x1b0], UR6 ;  /* 0x0001b00604ff75b2 */ /* 0x0048a20008000100 */
[----:B------:R4:W3:Y:S01]  /*0f30*/  SYNCS.EXCH.64 URZ, [UR4+0x1c0], UR6 ;  /* 0x0001c00604ff75b2 */ /* 0x0008e20008000100 */
[----:B------:R4:W1:Y:S01]  /*0f40*/  SYNCS.EXCH.64 URZ, [UR4+0x1b8], UR6 ;  /* 0x0001b80604ff75b2 */ /* 0x0008620008000100 */
[----:B------:R4:W1:Y:S02]  /*0f50*/  SYNCS.EXCH.64 URZ, [UR4+0x1c8], UR6 ;  /* 0x0001c80604ff75b2 */ /* 0x0008640008000100 */
[----:B----4-:R-:W-:Y:S01]  /*0f60*/  NOP ;  /* 0x0000000000007918 */ /* 0x010fe20000000000 */
.L_x_15:
[----:B---3--:R-:W3:Y:S01]  /*0f70*/  S2UR UR7, SR_CgaCtaId ;  /* 0x00000000000779c3 */ /* 0x008ee20000008800 */
[----:B------:R-:W-:Y:S01]  /*0f80*/  VOTEU.ALL UP0, P0 ;  /* 0x0000000000ff7886 */ /* 0x000fe20000000000 */
[----:B--2---:R-:W-:Y:S01]  /*0f90*/  UMOV UR4, 0x20 ;  /* 0x0000002000047882 */ /* 0x004fe20000000000 */
[----:B------:R-:W2:Y:S01]  /*0fa0*/  LDCU UR29, c[0x0][0x36c] ;  /* 0x00006d80ff1d77ac */ /* 0x000ea20008000800 */
[----:B------:R-:W-:Y:S01]  /*0fb0*/  NOP ;  /* 0x0000000000007918 */ /* 0x000fe20000000000 */
[----:B------:R-:W-:Y:S01]  /*0fc0*/  LOP3.LUT R0, R98, 0x1f, RZ, 0xc0, !PT ;  /* 0x0000001f62007812 */ /* 0x000fe200078ec0ff */
[----:B------:R-:W-:Y:S01]  /*0fd0*/  @!UP0 UMOV UR6, 0x400 ;  /* 0x0000040000068882 */ /* 0x000fe20000000000 */
[----:B------:R-:W-:-:S04]  /*0fe0*/  @!UP0 UIADD3 UR4, UPT, UPT, -UR4, 0x100000, URZ ;  /* 0x0010000004048890 */ /* 0x000fc8000fffe1ff */
[----:B------:R-:W-:Y:S02]  /*0ff0*/  @!UP0 USHF.L.U32 UR5, UR4, 0xb, URZ ;  /* 0x0000000b04058899 */ /* 0x000fe400080006ff */
[----:B------:R-:W-:Y:S02]  /*1000*/  @!UP0 USHF.L.U32 UR4, UR4, 0x1, URZ ;  /* 0x0000000104048899 */ /* 0x000fe400080006ff */
[----:B------:R-:W-:Y:S02]  /*1010*/  UISETP.NE.AND UP4, UPT, UR21, URZ, UPT ;  /* 0x000000ff1500728c */ /* 0x000fe4000bf85270 */
[----:B--2---:R-:W-:Y:S02]  /*1020*/  UISETP.EQ.U32.AND UP1, UPT, UR29, 0x1, UPT ;  /* 0x000000011d00788c */ /* 0x004fe4000bf22070 */
[----:B---3--:R-:W-:Y:S01]  /*1030*/  @!UP0 ULEA UR6, UR7, UR6, 0x18 ;  /* 0x0000000607068291 */ /* 0x008fe2000f8ec0ff */
[----:B------:R-:W-:Y:S01]  /*1040*/  VOTEU.ALL UP0, P0 ;  /* 0x0000000000ff7886 */ /* 0x000fe20000000000 */
[----:B------:R-:W2:Y:S10]  /*1050*/  FENCE.VIEW.ASYNC.S ;  /* 0x00000000000073c6 */ /* 0x000eb40000000000 */
[----:B--2---:R2:W3:Y:S01]  /*1060*/  @!UP0 SYNCS.EXCH.64 URZ, [UR6+0x1d0], UR4 ;  /* 0x0001d00406ff85b2 */ /* 0x0044e20008000100 */
[----:B------:R-:W-:Y:S05]  /*1070*/  BRA.U !UP1, `(.L_x_16) ;  /* 0x0000000109087547 */ /* 0x000fea000b800000 */
[----:B-1-3--:R-:W-:Y:S01]  /*1080*/  UCGABAR_ARV ;  /* 0x00000000000079c7 */ /* 0x00afe20008000000 */
[----:B------:R-:W-:Y:S05]  /*1090*/  BRA `(.L_x_17) ;  /* 0x0000000000047947 */ /* 0x000fea0003800000 */
.L_x_16:
[----:B-1-3--:R-:W-:Y:S01]  /*10a0*/  NOP ;  /* 0x0000000000007918 */ /* 0x00afe20000000000 */
.L_x_17:
[----:B------:R-:W1:Y:S01]  /*10b0*/  S2UR UR32, SR_CTAID.X ;  /* 0x00000000002079c3 */ /* 0x000e620000002500 */
[----:B------:R-:W-:-:S05]  /*10c0*/  CS2R.32 R87, SR_CgaSize ;  /* 0x0000000000577805 */ /* 0x000fca0000008a00 */
[----:B------:R-:W-:-:S05]  /*10d0*/  IMAD R87, R87, -0xa0, RZ ;  /* 0xffffff6057577824 */ /* 0x000fca00078e02ff */
[----:B------:R-:W-:-:S14]  /*10e0*/  R2UR UR7, R87 ;  /* 0x00000000570772ca */ /* 0x000fdc00000e0000 */
[----:B------:R-:W3:Y:S01]  /*10f0*/  LDCU UR7, c[0x0][UR7+0x2b0] ;  /* 0x00005600070777ac */ /* 0x000ee20008000800 */
[----:B------:R-:W-:-:S05]  /*1100*/  CS2R.32 R87, SR_CgaSize ;  /* 0x0000000000577805 */ /* 0x000fca0000008a00 */
[----:B------:R-:W-:-:S05]  /*1110*/  IMAD R87, R87, -0xa0, RZ ;  /* 0xffffff6057577824 */ /* 0x000fca00078e02ff */
[----:B------:R-:W-:-:S14]  /*1120*/  R2UR UR10, R87 ;  /* 0x00000000570a72ca */ /* 0x000fdc00000e0000 */
[----:B------:R-:W4:Y:S01]  /*1130*/  LDCU UR10, c[0x0][UR10+0x2b4] ;  /* 0x000056800a0a77ac */ /* 0x000f220008000800 */
[----:B------:R-:W2:Y:S01]  /*1140*/  S2UR UR9, SR_CTAID.Y ;  /* 0x00000000000979c3 */ /* 0x000ea20000002600 */
[----:B------:R-:W-:-:S05]  /*1150*/  CS2R.32 R87, SR_CgaSize ;  /* 0x0000000000577805 */ /* 0x000fca0000008a00 */
[----:B------:R-:W-:-:S05]  /*1160*/  IMAD R87, R87, -0xa0, RZ ;  /* 0xffffff6057577824 */ /* 0x000fca00078e02ff */
[----:B------:R-:W-:-:S14]  /*1170*/  R2UR UR11, R87 ;  /* 0x00000000570b72ca */ /* 0x000fdc00000e0000 */
[----:B------:R-:W4:Y:S01]  /*1180*/  LDCU UR11, c[0x0][UR11+0x2a0] ;  /* 0x000054000b0b77ac */ /* 0x000f220008000800 */
[----:B------:R-:W-:-:S05]  /*1190*/  CS2R.32 R87, SR_CgaSize ;  /* 0x0000000000577805 */ /* 0x000fca0000008a00 */
[----:B------:R-:W-:-:S05]  /*11a0*/  IMAD R87, R87, -0xa0, RZ ;  /* 0xffffff6057577824 */ /* 0x000fca00078e02ff */
[----:B------:R-:W-:-:S14]  /*11b0*/  R2UR UR12, R87 ;  /* 0x00000000570c72ca */ /* 0x000fdc00000e0000 */
[----:B------:R-:W4:Y:S01]  /*11c0*/  LDCU UR12, c[0x0][UR12+0x2a4] ;  /* 0x000054800c0c77ac */ /* 0x000f220008000800 */
[----:B------:R-:W4:Y:S01]  /*11d0*/  S2UR UR13, SR_CgaCtaId ;  /* 0x00000000000d79c3 */ /* 0x000f220000008800 */
[----:B------:R-:W4:Y:S01]  /*11e0*/  LDCU UR24, c[0x0][0xb24] ;  /* 0x00016480ff1877ac */ /* 0x000f220008000800 */
[----:B------:R-:W-:Y:S01]  /*11f0*/  UMOV UR26, 0x1111 ;  /* 0x00001111001a7882 */ /* 0x000fe20000000000 */
[----:B------:R-:W-:Y:S01]  /*1200*/  UMOV UR25, 0x5 ;  /* 0x0000000500197882 */ /* 0x000fe20000000000 */
[----:B------:R-:W4:Y:S01]  /*1210*/  LDCU UR42, c[0x0][0xb24] ;  /* 0x00016480ff2a77ac */ /* 0x000f220008000800 */
[----:B-1----:R-:W-:-:S03]  /*1220*/  I2FP.F32.U32 R3, UR32 ;  /* 0x0000002000037c45 */ /* 0x002fc60008201000 */
[----:B------:R-:W1:Y:S01]  /*1230*/  S2UR UR36, SR_CTAID.Z ;  /* 0x00000000002479c3 */ /* 0x000e620000002700 */
[----:B------:R-:W1:Y:S01]  /*1240*/  LDCU UR28, c[0x0][0xb30] ;  /* 0x00016600ff1c77ac */ /* 0x000e620008000800 */
[----:B---3--:R-:W-:Y:S01]  /*1250*/  FMUL R3, R3, UR7 ;  /* 0x0000000703037c20 */ /* 0x008fe20008400000 */
[----:B------:R-:W-:Y:S01]  /*1260*/  UISETP.NE.AND UP5, UPT, UR21, 0x2, UPT ;  /* 0x000000021500788c */ /* 0x000fe2000bfa5270 */
[----:B--2---:R-:W-:Y:S01]  /*1270*/  I2FP.F32.U32 R2, UR9 ;  /* 0x0000000900027c45 */ /* 0x004fe20008201000 */
[----:B------:R-:W-:Y:S01]  /*1280*/  UMOV UR20, UR9 ;  /* 0x0000000900147c82 */ /* 0x000fe20008000000 */
[----:B------:R-:W-:Y:S02]  /*1290*/  UMOV UR16, UR32 ;  /* 0x0000002000107c82 */ /* 0x000fe40008000000 */
[----:B------:R-:W2:Y:S01]  /*12a0*/  F2I.U32.TRUNC.NTZ R3, R3 ;  /* 0x0000000300037305 */ /* 0x000ea2000020f000 */
[----:B----4-:R-:W-:Y:S01]  /*12b0*/  UISETP.GE.AND UP6, UPT, UR24, 0x1, UPT ;  /* 0x000000011800788c */ /* 0x010fe2000bfc6270 */
[----:B------:R-:W-:Y:S01]  /*12c0*/  FMUL R2, R2, UR10 ;  /* 0x0000000a02027c20 */ /* 0x000fe20008400000 */
[----:B------:R-:W-:-:S02]  /*12d0*/  USHF.R.U32.HI UR4, URZ, 0x2, UR13 ;  /* 0x00000002ff047899 */ /* 0x000fc4000801160d */
[----:B------:R-:W-:-:S03]  /*12e0*/  ULOP3.LUT UR6, UR13, 0xc, URZ, 0xc0, !UPT ;  /* 0x0000000c0d067892 */ /* 0x000fc6000f8ec0ff */
[----:B------:R-:W3:Y:S01]  /*12f0*/  F2I.U32.TRUNC.NTZ R2, R2 ;  /* 0x0000000200027305 */ /* 0x000ee2000020f000 */
[----:B------:R-:W-:Y:S02]  /*1300*/  ULOP3.LUT UR33, UR4, 0x3, URZ, 0xc0, !UPT ;  /* 0x0000000304217892 */ /* 0x000fe4000f8ec0ff */
[----:B------:R-:W-:Y:S02]  /*1310*/  ULOP3.LUT UR8, UR13, 0x3, URZ, 0xc0, !UPT ;  /* 0x000000030d087892 */ /* 0x000fe4000f8ec0ff */
[----:B------:R-:W-:Y:S02]  /*1320*/  ULOP3.LUT UR4, UR6, 0x1, UR13, 0xf8, !UPT ;  /* 0x0000000106047892 */ /* 0x000fe4000f8ef80d */
[----:B------:R-:W-:Y:S01]  /*1330*/  USHF.R.U32.HI UR5, URZ, 0x1, UR13 ;  /* 0x00000001ff057899 */ /* 0x000fe2000801160d */
[----:B--2---:R-:W-:Y:S01]  /*1340*/  R2UR UR6, R3 ;  /* 0x00000000030672ca */ /* 0x004fe200000e0000 */
[----:B------:R-:W-:Y:S01]  /*1350*/  UISETP.GT.U32.AND UP1, UPT, UR8, 0xffff, UPT ;  /* 0x0000ffff0800788c */ /* 0x000fe2000bf24070 */
[----:B------:R-:W-:Y:S01]  /*1360*/  PRMT R3, RZ, 0x7610, R3 ;  /* 0x00007610ff037816 */ /* 0x000fe20000000003 */
[----:B------:R-:W-:-:S02]  /*1370*/  UISETP.GT.U32.AND UP0, UPT, UR4, 0xffff, UPT ;  /* 0x0000ffff0400788c */ /* 0x000fc4000bf04070 */
[----:B------:R-:W-:Y:S01]  /*1380*/  ULOP3.LUT UR34, UR5, 0x1, URZ, 0xc0, !UPT ;  /* 0x0000000105227892 */ /* 0x000fe2000f8ec0ff */
[----:B---3--:R-:W-:Y:S01]  /*1390*/  R2UR UR7, R2 ;  /* 0x00000000020772ca */ /* 0x008fe200000e0000 */
[----:B------:R-:W-:Y:S01]  /*13a0*/  USEL UR5, UR8, 0xffff, !UP1 ;  /* 0x0000ffff08057887 */ /* 0x000fe2000c800000 */
[----:B------:R-:W-:Y:S01]  /*13b0*/  PRMT R2, RZ, 0x7610, R2 ;  /* 0x00007610ff027816 */ /* 0x000fe20000000002 */
[----:B------:R-:W-:Y:S02]  /*13c0*/  USEL UR4, UR4, 0xffff, !UP0 ;  /* 0x0000ffff04047887 */ /* 0x000fe4000c000000 */
[----:B------:R-:W-:Y:S02]  /*13d0*/  ULOP3.LUT UR5, UR5, 0xffff, URZ, 0xc0, !UPT ;  /* 0x0000ffff05057892 */ /* 0x000fe4000f8ec0ff */
[----:B------:R-:W-:Y:S02]  /*13e0*/  ULOP3.LUT UR4, UR4, 0xffff, URZ, 0xc0, !UPT ;  /* 0x0000ffff04047892 */ /* 0x000fe4000f8ec0ff */
[----:B------:R-:W-:-:S02]  /*13f0*/  USHF.L.U32 UR26, UR26, UR5, URZ ;  /* 0x000000051a1a7299 */ /* 0x000fc400080006ff */
[----:B------:R-:W-:Y:S02]  /*1400*/  USHF.L.U32 UR25, UR25, UR4, URZ ;  /* 0x0000000419197299 */ /* 0x000fe400080006ff */
[----:B------:R-:W-:Y:S02]  /*1410*/  UIADD3 UR5, UPT, UPT, -UR6, URZ, URZ ;  /* 0x000000ff06057290 */ /* 0x000fe4000fffe1ff */
[----:B------:R-:W-:Y:S02]  /*1420*/  UIADD3 UR4, UPT, UPT, -UR7, URZ, URZ ;  /* 0x000000ff07047290 */ /* 0x000fe4000fffe1ff */
[----:B------:R-:W-:Y:S02]  /*1430*/  UIMAD UR5, UR11, UR5, UR32 ;  /* 0x000000050b0572a4 */ /* 0x000fe4000f8e0220 */
[----:B------:R-:W-:Y:S02]  /*1440*/  UIMAD UR4, UR12, UR4, UR9 ;  /* 0x000000040c0472a4 */ /* 0x000fe4000f8e0209 */
[----:B------:R-:W-:-:S02]  /*1450*/  USHF.L.U32 UR31, UR13, 0x8, URZ ;  /* 0x000000080d1f7899 */ /* 0x000fc400080006ff */
[----:B------:R-:W-:Y:S01]  /*1460*/  USHF.L.U32 UR30, UR13, 0x9, URZ ;  /* 0x000000090d1e7899 */ /* 0x000fe200080006ff */
[----:B------:R-:W-:Y:S01]  /*1470*/  IMAD.U32 R87, RZ, RZ, UR5 ;  /* 0x00000005ff577e24 */ /* 0x000fe2000f8e00ff */
[----:B------:R-:W-:Y:S01]  /*1480*/  ULOP3.LUT UR31, UR31, 0xc00, URZ, 0xc0, !UPT ;  /* 0x00000c001f1f7892 */ /* 0x000fe2000f8ec0ff */
[----:B------:R-:W-:Y:S01]  /*1490*/  IMAD.U32 R86, RZ, RZ, UR4 ;  /* 0x00000004ff567e24 */ /* 0x000fe2000f8e00ff */
[----:B------:R-:W-:Y:S01]  /*14a0*/  ULOP3.LUT UR30, UR30, 0x400, URZ, 0xc0, !UPT ;  /* 0x000004001e1e7892 */ /* 0x000fe2000f8ec0ff */
[----:B-1----:R-:W-:Y:S11]  /*14b0*/  BRA.U UP4, `(.L_x_18) ;  /* 0x0000000104b47547 */ /* 0x002ff6000b800000 */
[----:B------:R-:W-:Y:S02]  /*14c0*/  R2UR UR18, R86 ;  /* 0x00000000561272ca */ /* 0x000fe400000e0000 */
[----:B------:R-:W-:-:S11]  /*14d0*/  R2UR UR19, R87 ;  /* 0x00000000571372ca */ /* 0x000fd600000e0000 */
[----:B------:R-:W-:Y:S02]  /*14e0*/  UISETP.NE.AND UP0, UPT, UR18, URZ, UPT ;  /* 0x000000ff1200728c */ /* 0x000fe4000bf05270 */
[----:B------:R-:W-:Y:S02]  /*14f0*/  ULOP3.LUT UR4, UR19, 0x2, URZ, 0x3c, !UPT ;  /* 0x0000000213047892 */ /* 0x000fe4000f8e3cff */
[----:B------:R-:W-:Y:S02]  /*1500*/  UISETP.GT.U32.AND UP1, UPT, UR19, 0x1, UP0 ;  /* 0x000000011300788c */ /* 0x000fe40008724070 */
[----:B------:R-:W-:Y:S02]  /*1510*/  UISETP.NE.AND UP2, UPT, UR18, 0x1, UPT ;  /* 0x000000011200788c */ /* 0x000fe4000bf45270 */
[----:B------:R-:W-:Y:S02]  /*1520*/  UISETP.GT.U32.AND UP0, UPT, UR4, 0x1, UP0 ;  /* 0x000000010400788c */ /* 0x000fe40008704070 */
[----:B------:R-:W-:-:S02]  /*1530*/  USEL UR7, URZ, 0x1, UP1 ;  /* 0x00000001ff077887 */ /* 0x000fc40008800000 */
[----:B------:R-:W-:Y:S02]  /*1540*/  USEL UR8, URZ, 0x2, UP1 ;  /* 0x00000002ff087887 */ /* 0x000fe40008800000 */
[----:B------:R-:W-:Y:S02]  /*1550*/  UISETP.GT.U32.AND UP1, UPT, UR19, 0x1, UP2 ;  /* 0x000000011300788c */ /* 0x000fe40009724070 */
[----:B------:R-:W-:Y:S02]  /*1560*/  USEL UR12, URZ, 0x4, UP0 ;  /* 0x00000004ff0c7887 */ /* 0x000fe40008000000 */
[----:B------:R-:W-:Y:S02]  /*1570*/  USEL UR15, URZ, 0x8, UP0 ;  /* 0x00000008ff0f7887 */ /* 0x000fe40008000000 */
[----:B------:R-:W-:Y:S02]  /*1580*/  UISETP.GT.U32.AND UP0, UPT, UR4, 0x1, UP2 ;  /* 0x000000010400788c */ /* 0x000fe40009704070 */
[----:B------:R-:W-:-:S02]  /*1590*/  USEL UR6, URZ, 0x10, UP1 ;  /* 0x00000010ff067887 */ /* 0x000fc40008800000 */
[----:B------:R-:W-:Y:S02]  /*15a0*/  USEL UR11, URZ, 0x20, UP1 ;  /* 0x00000020ff0b7887 */ /* 0x000fe40008800000 */
[----:B------:R-:W-:Y:S02]  /*15b0*/  UISETP.NE.AND UP1, UPT, UR18, 0x2, UPT ;  /* 0x000000021200788c */ /* 0x000fe4000bf25270 */
[----:B------:R-:W-:Y:S02]  /*15c0*/  USEL UR14, URZ, 0x40, UP0 ;  /* 0x00000040ff0e7887 */ /* 0x000fe40008000000 */
[----:B------:R-:W-:Y:S02]  /*15d0*/  USEL UR17, URZ, 0x80, UP0 ;  /* 0x00000080ff117887 */ /* 0x000fe40008000000 */
[----:B------:R-:W-:Y:S02]  /*15e0*/  UISETP.GT.U32.AND UP0, UPT, UR19, 0x1, UP1 ;  /* 0x000000011300788c */ /* 0x000fe40008f04070 */
[----:B------:R-:W-:-:S02]  /*15f0*/  UISETP.NE.AND UP2, UPT, UR18, 0x3, UPT ;  /* 0x000000031200788c */ /* 0x000fc4000bf45270 */
[----:B------:R-:W-:Y:S02]  /*1600*/  USEL UR5, URZ, 0x100, UP0 ;  /* 0x00000100ff057887 */ /* 0x000fe40008000000 */
[----:B------:R-:W-:Y:S02]  /*1610*/  USEL UR10, URZ, 0x200, UP0 ;  /* 0x00000200ff0a7887 */ /* 0x000fe40008000000 */
[----:B------:R-:W-:Y:S02]  /*1620*/  UISETP.GT.U32.AND UP0, UPT, UR19, 0x1, UP2 ;  /* 0x000000011300788c */ /* 0x000fe40009704070 */
[----:B------:R-:W-:Y:S02]  /*1630*/  UIADD3 UR5, UPT, UPT, UR5, UR6, UR7 ;  /* 0x0000000605057290 */ /* 0x000fe4000fffe007 */
[----:B------:R-:W-:Y:S02]  /*1640*/  USEL UR9, URZ, 0x1000, UP0 ;  /* 0x00001000ff097887 */ /* 0x000fe40008000000 */
[----:B------:R-:W-:-:S02]  /*1650*/  USEL UR13, URZ, 0x2000, UP0 ;  /* 0x00002000ff0d7887 */ /* 0x000fc40008000000 */
[----:B------:R-:W-:Y:S02]  /*1660*/  UIADD3 UR5, UPT, UPT, UR8, UR9, UR5 ;  /* 0x0000000908057290 */ /* 0x000fe4000fffe005 */
[----:B------:R-:W-:Y:S02]  /*1670*/  UISETP.GT.U32.AND UP1, UPT, UR4, 0x1, UP1 ;  /* 0x000000010400788c */ /* 0x000fe40008f24070 */
[----:B------:R-:W-:Y:S02]  /*1680*/  UIADD3 UR5, UPT, UPT, UR10, UR11, UR5 ;  /* 0x0000000b0a057290 */ /* 0x000fe4000fffe005 */
[----:B------:R-:W-:Y:S02]  /*1690*/  UISETP.GT.U32.AND UP0, UPT, UR4, 0x1, UP2 ;  /* 0x000000010400788c */ /* 0x000fe40009704070 */
[----:B------:R-:W-:Y:S02]  /*16a0*/  USEL UR4, URZ, 0x400, UP1 ;  /* 0x00000400ff047887 */ /* 0x000fe40008800000 */
[----:B------:R-:W-:-:S02]  /*16b0*/  UIADD3 UR5, UPT, UPT, UR12, UR13, UR5 ;  /* 0x0000000d0c057290 */ /* 0x000fc4000fffe005 */
[----:B------:R-:W-:Y:S02]  /*16c0*/  USEL UR6, URZ, 0x4000, UP0 ;  /* 0x00004000ff067887 */ /* 0x000fe40008000000 */
[----:B------:R-:W-:Y:S02]  /*16d0*/  UIADD3 UR5, UPT, UPT, UR4, UR14, UR5 ;  /* 0x0000000e04057290 */ /* 0x000fe4000fffe005 */
[----:B------:R-:W-:Y:S02]  /*16e0*/  USEL UR7, URZ, 0x800, UP1 ;  /* 0x00000800ff077887 */ /* 0x000fe40008800000 */
[----:B------:R-:W-:Y:S02]  /*16f0*/  ULOP3.LUT UR4, UR19, 0xfffffffe, URZ, 0xc0, !UPT ;  /* 0xfffffffe13047892 */ /* 0x000fe4000f8ec0ff */
[----:B------:R-:W-:Y:S02]  /*1700*/  UIADD3 UR5, UPT, UPT, UR15, UR6, UR5 ;  /* 0x000000060f057290 */ /* 0x000fe4000fffe005 */
[----:B------:R-:W-:-:S02]  /*1710*/  ULEA UR4, UR18, UR4, 0x2 ;  /* 0x0000000412047291 */ /* 0x000fc4000f8e10ff */
[----:B------:R-:W-:Y:S02]  /*1720*/  USEL UR6, URZ, 0x8000, UP0 ;  /* 0x00008000ff067887 */ /* 0x000fe40008000000 */
[----:B------:R-:W-:-:S03]  /*1730*/  UIADD3 UR5, UPT, UPT, UR7, UR17, UR5 ;  /* 0x0000001107057290 */ /* 0x000fc6000fffe005 */
[----:B------:R-:W-:Y:S01]  /*1740*/  UMOV UR7, 0x3 ;  /* 0x0000000300077882 */ /* 0x000fe20000000000 */
[----:B------:R-:W-:Y:S02]  /*1750*/  UIADD3 UR5, UPT, UPT, UR5, UR6, URZ ;  /* 0x0000000605057290 */ /* 0x000fe4000fffe0ff */
[----:B------:R-:W-:-:S04]  /*1760*/  USHF.L.U32 UR4, UR7, UR4, URZ ;  /* 0x0000000407047299 */ /* 0x000fc800080006ff */
[----:B------:R-:W-:Y:S02]  /*1770*/  IMAD.U32 R3, RZ, RZ, UR5 ;  /* 0x00000005ff037e24 */ /* 0x000fe4000f8e00ff */
[----:B------:R-:W-:Y:S02]  /*1780*/  IMAD.U32 R2, RZ, RZ, UR4 ;  /* 0x00000004ff027e24 */ /* 0x000fe4000f8e00ff */
.L_x_18:
[----:B------:R-:W-:Y:S05]  /*1790*/  BRA.U !UP6, `(.L_x_19) ;  /* 0x000000010ed47547 */ /* 0x000fea000b800000 */
[----:B------:R-:W1:Y:S01]  /*17a0*/  LDCU.128 UR12, c[0x0][0xb10] ;  /* 0x00016200ff0c77ac */ /* 0x000e620008000c00 */
[----:B------:R-:W2:Y:S01]  /*17b0*/  LDCU UR6, c[0x0][0x370] ;  /* 0x00006e00ff0677ac */ /* 0x000ea20008000800 */
[----:B------:R-:W3:Y:S01]  /*17c0*/  LDCU UR5, c[0x0][0x374] ;  /* 0x00006e80ff0577ac */ /* 0x000ee20008000800 */
[----:B------:R-:W4:Y:S01]  /*17d0*/  LDCU UR27, c[0x0][0xb0c] ;  /* 0x00016180ff1b77ac */ /* 0x000f220008000800 */
[----:B------:R-:W4:Y:S01]  /*17e0*/  LDCU UR4, c[0x0][0xb20] ;  /* 0x00016400ff0477ac */ /* 0x000f220008000800 */
[----:B------:R-:W4:Y:S01]  /*17f0*/  LDCU.64 UR8, c[0x0][0xb28] ;  /* 0x00016500ff0877ac */ /* 0x000f220008000a00 */
[----:B-1----:R-:W-:Y:S02]  /*1800*/  UISETP.NE.AND UP0, UPT, UR14, 0x1, UPT ;  /* 0x000000010e00788c */ /* 0x002fe4000bf05270 */
[----:B---3--:R-:W-:Y:S02]  /*1810*/  UIMAD.WIDE.U32 UR10, UR5, UR15, URZ ;  /* 0x0000000f050a72a5 */ /* 0x008fe4000f8e00ff */
[----:B--2---:R-:W-:-:S02]  /*1820*/  UIMAD.WIDE.U32 UR18, UR6, UR12, URZ ;  /* 0x0000000c061272a5 */ /* 0x004fc4000f8e00ff */
[----:B----4-:R-:W-:Y:S02]  /*1830*/  UISETP.NE.AND UP1, UPT, UR27, 0x1, UPT ;  /* 0x000000011b00788c */ /* 0x010fe4000bf25270 */
[----:B------:R-:W-:Y:S01]  /*1840*/  UISETP.NE.AND UP2, UPT, UR24, 0x1, UPT ;  /* 0x000000011800788c */ /* 0x000fe2000bf45270 */
[----:B------:R-:W-:Y:S02]  /*1850*/  UMOV UR10, UR11 ;  /* 0x0000000b000a7c82 */ /* 0x000fe40008000000 */
[----:B------:R-:W-:Y:S01]  /*1860*/  UMOV UR18, UR19 ;  /* 0x0000001300127c82 */ /* 0x000fe20008000000 */
[----:B------:R-:W-:Y:S02]  /*1870*/  @UP0 USHF.R.U32.HI UR5, URZ, UR4, UR10 ;  /* 0x00000004ff050299 */ /* 0x000fe4000801160a */
[----:B------:R-:W-:Y:S02]  /*1880*/  UIMAD.WIDE.U32 UR22, UR20, UR15, URZ ;  /* 0x0000000f141672a5 */ /* 0x000fe4000f8e00ff */
[----:B------:R-:W-:-:S02]  /*1890*/  UIMAD.WIDE.U32 UR10, UR5, UR8, URZ ;  /* 0x00000008050a72a5 */ /* 0x000fc4000f8e00ff */
[----:B------:R-:W-:Y:S02]  /*18a0*/  @UP1 USHF.R.U32.HI UR6, URZ, UR13, UR18 ;  /* 0x0000000dff061299 */ /* 0x000fe40008011612 */
[----:B------:R-:W-:Y:S02]  /*18b0*/  UIMAD.WIDE.U32 UR16, UR32, UR12, URZ ;  /* 0x0000000c201072a5 */ /* 0x000fe4000f8e00ff */
[----:B------:R-:W-:Y:S01]  /*18c0*/  UIMAD.WIDE.U32 UR18, UR6, UR8, URZ ;  /* 0x00000008061272a5 */ /* 0x000fe2000f8e00ff */
[----:B------:R-:W-:Y:S01]  /*18d0*/  UMOV UR22, UR23 ;  /* 0x0000001700167c82 */ /* 0x000fe20008000000 */
[----:B------:R-:W-:Y:S01]  /*18e0*/  UMOV UR10, UR11 ;  /* 0x0000000b000a7c82 */ /* 0x000fe20008000000 */
[----:B------:R-:W-:Y:S02]  /*18f0*/  USHF.R.U32.HI UR22, URZ, UR4, UR22 ;  /* 0x00000004ff167299 */ /* 0x000fe40008011616 */
[----:B------:R-:W-:Y:S02]  /*1900*/  @UP2 USHF.R.U32.HI UR5, URZ, UR9, UR10 ;  /* 0x00000009ff052299 */ /* 0x000fe4000801160a */
[----:B------:R-:W-:Y:S01]  /*1910*/  UMOV UR7, UR19 ;  /* 0x0000001300077c82 */ /* 0x000fe20008000000 */
[----:B------:R-:W-:Y:S01]  /*1920*/  UMOV UR16, UR17 ;  /* 0x0000001100107c82 */ /* 0x000fe20008000000 */
[----:B------:R-:W-:-:S02]  /*1930*/  @UP2 USHF.R.U32.HI UR6, URZ, UR9, UR7 ;  /* 0x00000009ff062299 */ /* 0x000fc40008011607 */
[----:B------:R-:W-:Y:S02]  /*1940*/  USHF.R.U32.HI UR16, URZ, UR13, UR16 ;  /* 0x0000000dff107299 */ /* 0x000fe40008011610 */
[----:B------:R-:W-:Y:S02]  /*1950*/  USEL UR4, UR20, UR22, !UP0 ;  /* 0x0000001614047287 */ /* 0x000fe4000c000000 */
[----:B------:R-:W-:Y:S02]  /*1960*/  UIMAD UR7, UR5, UR24, URZ ;  /* 0x00000018050772a4 */ /* 0x000fe4000f8e02ff */
[----:B------:R-:W-:Y:S02]  /*1970*/  USEL UR5, UR32, UR16, !UP1 ;  /* 0x0000001020057287 */ /* 0x000fe4000c800000 */
[----:B------:R-:W-:Y:S02]  /*1980*/  UIMAD UR12, UR6, UR24, URZ ;  /* 0x00000018060c72a4 */ /* 0x000fe4000f8e02ff */
[----:B------:R-:W-:-:S02]  /*1990*/  UISETP.GE.AND UP0, UPT, UR4, UR7, UPT ;  /* 0x000000070400728c */ /* 0x000fc4000bf06270 */
[----:B------:R-:W-:Y:S02]  /*19a0*/  UIMAD.WIDE.U32 UR10, UR4, UR8, URZ ;  /* 0x00000008040a72a5 */ /* 0x000fe4000f8e00ff */
[----:B------:R-:W-:Y:S02]  /*19b0*/  UISETP.GE.OR UP0, UPT, UR5, UR12, UP0 ;  /* 0x0000000c0500728c */ /* 0x000fe40008706670 */
[----:B------:R-:W-:Y:S02]  /*19c0*/  UIMAD.WIDE.U32 UR12, UR5, UR8, URZ ;  /* 0x00000008050c72a5 */ /* 0x000fe4000f8e00ff */
[----:B------:R-:W-:Y:S01]  /*19d0*/  UIADD3 UR10, UPT, UPT, -UR4, URZ, URZ ;  /* 0x000000ff040a7290 */ /* 0x000fe2000fffe1ff */
[----:B------:R-:W-:Y:S01]  /*19e0*/  UMOV UR8, UR11 ;  /* 0x0000000b00087c82 */ /* 0x000fe20008000000 */
[----:B------:R-:W-:Y:S02]  /*19f0*/  UIADD3 UR16, UPT, UPT, -UR5, URZ, URZ ;  /* 0x000000ff05107290 */ /* 0x000fe4000fffe1ff */
[----:B------:R-:W-:-:S03]  /*1a00*/  USHF.R.U32.HI UR8, URZ, UR9, UR8 ;  /* 0x00000009ff087299 */ /* 0x000fc60008011608 */
[----:B------:R-:W-:Y:S01]  /*1a10*/  @!UP0 UMOV UR7, UR13 ;  /* 0x0000000d00078c82 */ /* 0x000fe20008000000 */
[----:B------:R-:W-:Y:S02]  /*1a20*/  UIMAD UR20, UR14, UR10, UR20 ;  /* 0x0000000a0e1472a4 */ /* 0x000fe4000f8e0214 */
[----:B------:R-:W-:Y:S02]  /*1a30*/  USEL UR8, UR4, UR8, !UP2 ;  /* 0x0000000804087287 */ /* 0x000fe4000d000000 */
[----:B------:R-:W-:Y:S02]  /*1a40*/  @!UP0 USHF.R.U32.HI UR7, URZ, UR9, UR7 ;  /* 0x00000009ff078299 */ /* 0x000fe40008011607 */
[----:B------:R-:W-:Y:S02]  /*1a50*/  UIADD3 UR9, UPT, UPT, -UR8, URZ, URZ ;  /* 0x000000ff08097290 */ /* 0x000fe4000fffe1ff */
[----:B------:R-:W-:Y:S02]  /*1a60*/  @!UP0 USEL UR7, UR5, UR7, !UP2 ;  /* 0x0000000705078287 */ /* 0x000fe4000d000000 */
[----:B------:R-:W-:-:S02]  /*1a70*/  UIMAD UR9, UR24, UR9, UR4 ;  /* 0x00000009180972a4 */ /* 0x000fc4000f8e0204 */
[----:B------:R-:W-:Y:S02]  /*1a80*/  @!UP0 UIADD3 UR8, UPT, UPT, UR8, -UR7, URZ ;  /* 0x8000000708088290 */ /* 0x000fe4000fffe0ff */
[----:B------:R-:W-:Y:S02]  /*1a90*/  @!UP0 UIMAD UR6, UR9, UR6, UR7 ;  /* 0x00000006090682a4 */ /* 0x000fe4000f8e0207 */
[----:B------:R-:W-:Y:S02]  /*1aa0*/  @!UP0 UIMAD UR4, UR8, UR24, UR5 ;  /* 0x00000018080482a4 */ /* 0x000fe4000f8e0205 */
[----:B------:R-:W-:Y:S02]  /*1ab0*/  UIMAD UR16, UR27, UR16, UR32 ;  /* 0x000000101b1072a4 */ /* 0x000fe4000f8e0220 */
[----:B------:R-:W-:Y:S01]  /*1ac0*/  UIMAD UR20, UR4, UR14, UR20 ;  /* 0x0000000e041472a4 */ /* 0x000fe2000f8e0214 */
[----:B------:R-:W-:Y:S02]  /*1ad0*/  @!UP0 UMOV UR5, UR6 ;  /* 0x0000000600058c82 */ /* 0x000fe40008000000 */
[----:B------:R-:W-:-:S12]  /*1ae0*/  UIMAD UR16, UR5, UR27, UR16 ;  /* 0x0000001b051072a4 */ /* 0x000fd8000f8e0210 */
.L_x_19:
[----:B------:R-:W-:-:S09]  /*1af0*/  UISETP.NE.AND UP0, UPT, UR28, 0x1, UPT ;  /* 0x000000011c00788c */ /* 0x000fd2000bf05270 */
[----:B------:R-:W-:Y:S05]  /*1b00*/  BRA.U UP0, `(.L_x_20) ;  /* 0x0000000100447547 */ /* 0x000fea000b800000 */
[----:B------:R-:W1:Y:S01]  /*1b10*/  LDCU.128 UR8, c[0x0][0xb10] ;  /* 0x00016200ff0877ac */ /* 0x000e620008000c00 */
[----:B------:R-:W2:Y:S01]  /*1b20*/  LDCU UR12, c[0x0][0xb0c] ;  /* 0x00016180ff0c77ac */ /* 0x000ea20008000800 */
[----:B------:R-:W3:Y:S01]  /*1b30*/  LDCU UR13, c[0x0][0xb20] ;  /* 0x00016400ff0d77ac */ /* 0x000ee20008000800 */
[----:B-1----:R-:W-:Y:S02]  /*1b40*/  UIMAD.WIDE.U32 UR6, UR16, UR8, URZ ;  /* 0x00000008100672a5 */ /* 0x002fe4000f8e00ff */
[----:B------:R-:W-:Y:S02]  /*1b50*/  UIMAD.WIDE.U32 UR4, UR20, UR11, URZ ;  /* 0x0000000b140472a5 */ /* 0x000fe4000f8e00ff */
[----:B--2---:R-:W-:Y:S02]  /*1b60*/  UISETP.NE.AND UP1, UPT, UR12, 0x1, UPT ;  /* 0x000000010c00788c */ /* 0x004fe4000bf25270 */
[----:B------:R-:W-:Y:S01]  /*1b70*/  UISETP.NE.AND UP0, UPT, UR10, 0x1, UPT ;  /* 0x000000010a00788c */ /* 0x000fe2000bf05270 */
[----:B------:R-:W-:-:S02]  /*1b80*/  UMOV UR6, UR7 ;  /* 0x0000000700067c82 */ /* 0x000fc40008000000 */
[----:B------:R-:W-:Y:S01]  /*1b90*/  UMOV UR4, UR5 ;  /* 0x0000000500047c82 */ /* 0x000fe20008000000 */
[----:B------:R-:W-:Y:S02]  /*1ba0*/  USHF.R.U32.HI UR6, URZ, UR9, UR6 ;  /* 0x00000009ff067299 */ /* 0x000fe40008011606 */
[----:B---3--:R-:W-:Y:S02]  /*1bb0*/  USHF.R.U32.HI UR4, URZ, UR13, UR4 ;  /* 0x0000000dff047299 */ /* 0x008fe40008011604 */
[----:B------:R-:W-:Y:S02]  /*1bc0*/  USEL UR5, UR16, UR6, !UP1 ;  /* 0x0000000610057287 */ /* 0x000fe4000c800000 */
[----:B------:R-:W-:-:S04]  /*1bd0*/  USEL UR4, UR20, UR4, !UP0 ;  /* 0x0000000414047287 */ /* 0x000fc8000c000000 */
[----:B------:R-:W-:Y:S02]  /*1be0*/  UIADD3 UR6, UPT, UPT, -UR4, UR5, URZ ;  /* 0x0000000504067290 */ /* 0x000fe4000fffe1ff */
[----:B------:R-:W-:Y:S02]  /*1bf0*/  UIADD3 UR4, UPT, UPT, UR4, -UR5, URZ ;  /* 0x8000000504047290 */ /* 0x000fe4000fffe0ff */
[----:B------:R-:W-:Y:S02]  /*1c00*/  UIMAD UR20, UR6, UR10, UR20 ;  /* 0x0000000a061472a4 */ /* 0x000fe4000f8e0214 */
[----:B------:R-:W-:-:S12]  /*1c10*/  UIMAD UR16, UR4, UR12, UR16 ;  /* 0x0000000c041072a4 */ /* 0x000fd8000f8e0210 */
.L_x_20:
[----:B------:R-:W-:-:S09]  /*1c20*/  UISETP.EQ.U32.AND UP0, UPT, UR29, 0x1, UPT ;  /* 0x000000011d00788c */ /* 0x000fd2000bf02070 */
[----:B------:R-:W-:Y:S05]  /*1c30*/  BRA.U !UP0, `(.L_x_21) ;  /* 0x00000001080c7547 */ /* 0x000fea000b800000 */
[----:B------:R-:W-:Y:S01]  /*1c40*/  UCGABAR_WAIT ;  /* 0x0000000000007dc7 */ /* 0x000fe20008000000 */
[----:B------:R-:W-:Y:S01]  /*1c50*/  CCTL.IVALL ;  /* 0x00000000ff00798f */ /* 0x000fe20002000000 */
[----:B------:R-:W-:Y:S05]  /*1c60*/  BRA `(.L_x_22) ;  /* 0x0000000000047947 */ /* 0x000fea0003800000 */
.L_x_21:
[----:B------:R-:W-:Y:S06]  /*1c70*/  BAR.SYNC.DEFER_BLOCKING 0x0 ;  /* 0x0000000000007b1d */ /* 0x000fec0000010000 */
.L_x_22:
[----:B------:R-:W-:Y:S05]  /*1c80*/  BRA.U UP5, `(.L_x_23) ;  /* 0x0000001905b47547 */ /* 0x000fea000b800000 */
[----:B------:R-:W1:Y:S01]  /*1c90*/  S2UR UR8, SR_CgaCtaId ;  /* 0x00000000000879c3 */ /* 0x000e620000008800 */
[----:B------:R-:W2:Y:S01]  /*1ca0*/  LDCU UR7, c[0x0][0x38c] ;  /* 0x00007180ff0777ac */ /* 0x000ea20008000800 */
[----:B------:R-:W-:Y:S01]  /*1cb0*/  PLOP3.LUT P1, PT, PT, PT, UP3, 0x80, 0x8 ;  /* 0x000000000008781c */ /* 0x000fe20003f2f038 */
[----:B------:R-:W-:Y:S01]  /*1cc0*/  IMAD.MOV.U32 R12, RZ, RZ, 0x1 ;  /* 0x00000001ff0c7424 */ /* 0x000fe200078e00ff */
[----:B------:R-:W-:Y:S01]  /*1cd0*/  ISETP.NE.AND P2, PT, R0, RZ, P3 ;  /* 0x000000ff0000720c */ /* 0x000fe20001f45270 */
[----:B------:R-:W-:Y:S01]  /*1ce0*/  UMOV UR4, 0x400 ;  /* 0x0000040000047882 */ /* 0x000fe20000000000 */
[----:B------:R-:W-:Y:S01]  /*1cf0*/  UISETP.NE.AND UP0, UPT, UR21, URZ, UPT ;  /* 0x000000ff1500728c */ /* 0x000fe2000bf05270 */
[----:B------:R-:W-:Y:S01]  /*1d00*/  PLOP3.LUT P1, PT, P1, PT, PT, 0x8, 0x80 ;  /* 0x000000000080781c */ /* 0x000fe20000f2e170 */
[----:B------:R-:W-:Y:S01]  /*1d10*/  USHF.L.U32 UR6, UR32, 0x6, URZ ;  /* 0x0000000620067899 */ /* 0x000fe200080006ff */
[----:B------:R-:W-:Y:S01]  /*1d20*/  CS2R R10, SRZ ;  /* 0x00000000000a7805 */ /* 0x000fe2000001ff00 */
[----:B------:R-:W-:Y:S01]  /*1d30*/  USEL UR24, UR49, 0x2, UP0 ;  /* 0x0000000231187887 */ /* 0x000fe20008000000 */
[----:B------:R-:W-:Y:S01]  /*1d40*/  IMAD.MOV.U32 R9, RZ, RZ, RZ ;  /* 0x000000ffff097224 */ /* 0x000fe200078e00ff */
[----:B------:R-:W-:Y:S01]  /*1d50*/  USHF.L.U32 UR48, UR32, 0x7, URZ ;  /* 0x0000000720307899 */ /* 0x000fe200080006ff */
[----:B------:R-:W-:Y:S01]  /*1d60*/  IMAD.MOV.U32 R8, RZ, RZ, 0x1 ;  /* 0x00000001ff087424 */ /* 0x000fe200078e00ff */
[----:B------:R-:W3:Y:S02]  /*1d70*/  LDCU UR44, c[0x0][0x370] ;  /* 0x00006e00ff2c77ac */ /* 0x000ee40008000800 */
[----:B------:R-:W-:-:S02]  /*1d80*/  ULOP3.LUT UR48, UR48, 0x80, URZ, 0xc0, !UPT ;  /* 0x0000008030307892 */ /* 0x000fc4000f8ec0ff */
[----:B--2---:R-:W-:Y:S02]  /*1d90*/  UIADD3 UR5, UPT, UPT, UR7, 0x1f, URZ ;  /* 0x0000001f07057890 */ /* 0x004fe4000fffe0ff */
[----:B------:R-:W-:Y:S02]  /*1da0*/  UIADD3 UR51, UPT, UPT, UR7, 0x3e, URZ ;  /* 0x0000003e07337890 */ /* 0x000fe4000fffe0ff */
[----:B-1----:R-:W-:Y:S02]  /*1db0*/  ULEA UR21, UR8, UR4, 0x18 ;  /* 0x0000000408157291 */ /* 0x002fe4000f8ec0ff */
[----:B------:R-:W-:Y:S02]  /*1dc0*/  USHF.R.S32.HI UR4, URZ, 0x1f, UR5 ;  /* 0x0000001fff047899 */ /* 0x000fe40008011405 */
[----:B------:R-:W-:Y:S02]  /*1dd0*/  UIADD3 UR7, UPT, UPT, UR7, -0x1, URZ ;  /* 0xffffffff07077890 */ /* 0x000fe4000fffe0ff */
[----:B------:R-:W-:-:S02]  /*1de0*/  ULEA.HI UR4, UR4, UR5, URZ, 0x5 ;  /* 0x0000000504047291 */ /* 0x000fc4000f8f28ff */
[----:B------:R-:W-:Y:S02]  /*1df0*/  UISETP.GE.U32.AND UP1, UPT, UR7, -0x3f, UPT ;  /* 0xffffffc10700788c */ /* 0x000fe4000bf26070 */
[----:B------:R-:W-:Y:S02]  /*1e00*/  USHF.R.S32.HI UR46, URZ, 0x5, UR4 ;  /* 0x00000005ff2e7899 */ /* 0x000fe40008011404 */
[----:B------:R-:W-:Y:S02]  /*1e10*/  ULOP3.LUT UR5, UR6, 0x40, URZ, 0xc0, !UPT ;  /* 0x0000004006057892 */ /* 0x000fe4000f8ec0ff */
[----:B------:R-:W-:Y:S02]  /*1e20*/  UISETP.LT.U32.AND UP0, UPT, UR46, 0x10, UPT ;  /* 0x000000102e00788c */ /* 0x000fe4000bf01070 */
[----:B------:R-:W-:Y:S02]  /*1e30*/  ULEA UR39, UR31, UR21, 0x1 ;  /* 0x000000151f277291 */ /* 0x000fe4000f8e08ff */
[----:B------:R-:W-:-:S02]  /*1e40*/  USEL UR45, UR46, 0x10, UP0 ;  /* 0x000000102e2d7887 */ /* 0x000fc40008000000 */
[----:B------:R-:W-:Y:S02]  /*1e50*/  ULEA UR38, UR30, UR21, 0x1 ;  /* 0x000000151e267291 */ /* 0x000fe4000f8e08ff */
[----:B------:R-:W-:Y:S02]  /*1e60*/  UIADD3 UR4, UPT, UPT, UR45, -0x1, URZ ;  /* 0xffffffff2d047890 */ /* 0x000fe4000fffe0ff */
[----:B------:R-:W-:Y:S01]  /*1e70*/  @UP1 UIADD3 UR4, UPT, UPT, UR45, URZ, URZ ;  /* 0x000000ff2d041290 */ /* 0x000fe2000fffe0ff */
[----:B------:R-:W1:Y:S01]  /*1e80*/  LDCU.64 UR28, c[0x0][0x348] ;  /* 0x00006900ff1c77ac */ /* 0x000e620008000a00 */
[----:B------:R-:W2:Y:S01]  /*1e90*/  LDCU UR43, c[0x0][0x374] ;  /* 0x00006e80ff2b77ac */ /* 0x000ea20008000800 */
[----:B------:R-:W-:Y:S02]  /*1ea0*/  ULEA UR49, UR34, UR5, 0x5 ;  /* 0x0000000522317291 */ /* 0x000fe4000f8e28ff */
[----:B------:R-:W-:Y:S02]  /*1eb0*/  ULEA UR48, UR33, UR48, 0x5 ;  /* 0x0000003021307291 */ /* 0x000fe4000f8e28ff */
[----:B------:R-:W-:-:S02]  /*1ec0*/  UIADD3 UR39, UPT, UPT, UR39, 0x8600, URZ ;  /* 0x0000860027277890 */ /* 0x000fc4000fffe0ff */
[----:B------:R-:W-:Y:S02]  /*1ed0*/  UIADD3 UR38, UPT, UPT, UR38, 0x28600, URZ ;  /* 0x0002860026267890 */ /* 0x000fe4000fffe0ff */
[----:B------:R-:W-:Y:S02]  /*1ee0*/  UIADD3 UR50, UPT, UPT, UR46, -UR45, URZ ;  /* 0x8000002d2e327290 */ /* 0x000fe4000fffe0ff */
[----:B------:R-:W-:Y:S02]  /*1ef0*/  UIADD3 UR37, UPT, UPT, UR4, 0x1, URZ ;  /* 0x0000000104257890 */ /* 0x000fe4000fffe0ff */
[----:B------:R-:W-:Y:S01]  /*1f00*/  UIADD3 UR47, UPT, UPT, -UR4, URZ, URZ ;  /* 0x000000ff042f7290 */ /* 0x000fe2000fffe1ff */
[----:B---3--:R-:W-:-:S11]  /*1f10*/  UMOV UR13, URZ ;  /* 0x000000ff000d7c82 */ /* 0x008fd60008000000 */
.L_x_43:
[----:B------:R-:W3:Y:S02]  /*1f20*/  S2UR UR4, SR_CgaCtaId ;  /* 0x00000000000479c3 */ /* 0x000ee40000008800 */
[----:B---3--:R-:W-:-:S09]  /*1f30*/  UISETP.NE.AND UP0, UPT, UR4, URZ, UPT ;  /* 0x000000ff0400728c */ /* 0x008fd2000bf05270 */
[----:B-1----:R-:W-:Y:S05]  /*1f40*/  BRA.U UP0, `(.L_x_24) ;  /* 0x0000000100287547 */ /* 0x002fea000b800000 */
[----:B------:R-:W-:Y:S02]  /*1f50*/  LEA R0, R9, UR21, 0x3 ;  /* 0x0000001509007c11 */ /* 0x000fe4000f8e18ff */
[----:B------:R-:W-:-:S04]  /*1f60*/  SHF.L.U32 R3, R8, 0x1f, RZ ;  /* 0x0000001f08037819 */ /* 0x000fc800000006ff */
[----:B------:R-:W3:Y:S02]  /*1f70*/  SYNCS.PHASECHK.TRANS64.TRYWAIT P0, [R0+URZ+0x1c0], R3 ;  /* 0x0001c003000075a7 */ /* 0x000ee400080011ff */
[----:B---3--:R-:W-:Y:S05]  /*1f80*/  @!P0 BRA `(.L_x_25) ;  /* 0x00000084006c8947 */ /* 0x008fea0003800000 */
.L_x_162:
[----:B------:R4:W-:Y:S01]  /*1f90*/  SYNCS.ARRIVE.TRANS64.A1T0 RZ, [R0+URZ+0x1b0], RZ ;  /* 0x0001b0ff00ff79a7 */ /* 0x0009e200081000ff */
[----:B------:R-:W-:-:S05]  /*1fa0*/  VIADD R9, R9, 0x1 ;  /* 0x0000000109097836 */ /* 0x000fca0000000000 */
[----:B------:R-:W-:-:S04]  /*1fb0*/  ISETP.NE.AND P0, PT, R9, 0x2, PT ;  /* 0x000000020900780c */ /* 0x000fc80003f05270 */
[----:B---3--:R-:W-:Y:S02]  /*1fc0*/  SEL R3, RZ, 0x1, P0 ;  /* 0x00000001ff037807 */ /* 0x008fe40000000000 */
[----:B------:R-:W-:Y:S02]  /*1fd0*/  SEL R9, R9, RZ, P0 ;  /* 0x000000ff09097207 */ /* 0x000fe40000000000 */
[----:B------:R-:W-:-:S07]  /*1fe0*/  LOP3.LUT R8, R8, R3, RZ, 0x3c, !PT ;  /* 0x0000000308087212 */ /* 0x000fce00078e3cff */
.L_x_24:
[----:B------:R-:W-:Y:S01]  /*1ff0*/  ULEA UR4, UR13, UR21, 0x3 ;  /* 0x000000150d047291 */ /* 0x000fe2000f8e18ff */
[----:B----4-:R-:W-:Y:S01]  /*2000*/  SHF.L.U32 R0, R12, 0x1f, RZ ;  /* 0x0000001f0c007819 */ /* 0x010fe200000006ff */
[----:B------:R-:W-:Y:S02]  /*2010*/  UISETP.GE.U32.AND UP0, UPT, UR51, 0x3f, UPT ;  /* 0x0000003f3300788c */ /* 0x000fe4000bf06070 */
[----:B------:R-:W-:Y:S01]  /*2020*/  ULEA UR11, UR20, UR49, 0x7 ;  /* 0x00000031140b7291 */ /* 0x000fe2000f8e38ff */
[----:B------:R-:W-:-:S04]  /*2030*/  UMOV UR6, URZ ;  /* 0x000000ff00067c82 */ /* 0x000fc80008000000 */
[----:B------:R3:W4:Y:S01]  /*2040*/  SYNCS.PHASECHK.TRANS64.TRYWAIT P0, [UR4+0x80], R0 ;  /* 0x00008000ff0075a7 */ /* 0x0007220008001104 */
[----:B------:R-:W-:-:S04]  /*2050*/  ULEA.HI UR4, UR16, UR16, URZ, 0x1 ;  /* 0x0000001010047291 */ /* 0x000fc8000f8f08ff */
[----:B------:R-:W-:-:S04]  /*2060*/  USHF.L.U32 UR4, UR4, 0x7, URZ ;  /* 0x0000000704047899 */ /* 0x000fc800080006ff */
[----:B------:R-:W-:-:S04]  /*2070*/  ULOP3.LUT UR35, UR4, 0xffffff00, URZ, 0xc0, !UPT ;  /* 0xffffff0004237892 */ /* 0x000fc8000f8ec0ff */
[----:B------:R-:W-:Y:S01]  /*2080*/  UIADD3 UR35, UPT, UPT, UR48, UR35, URZ ;  /* 0x0000002330237290 */ /* 0x000fe2000fffe0ff */
[----:B------:R-:W-:Y:S11]  /*2090*/  BRA.U !UP0, `(.L_x_26) ;  /* 0x0000000108d07547 */ /* 0x000ff6000b800000 */
[----:B------:R-:W-:Y:S01]  /*20a0*/  UMOV UR16, UR47 ;  /* 0x0000002f00107c82 */ /* 0x000fe20008000000 */
[----:B------:R-:W-:Y:S01]  /*20b0*/  UMOV UR4, UR13 ;  /* 0x0000000d00047c82 */ /* 0x000fe20008000000 */
[----:B------:R-:W-:-:S05]  /*20c0*/  UMOV UR34, URZ ;  /* 0x000000ff00227c82 */ /* 0x000fca0008000000 */
.L_x_32:
[----:B------:R-:W-:Y:S01]  /*20d0*/  ULEA UR33, UR4, UR21, 0x3 ;  /* 0x0000001504217291 */ /* 0x000fe2000f8e18ff */
[----:B------:R-:W-:Y:S01]  /*20e0*/  @P3 MOV R2, 0x6000 ;  /* 0x0000600000023802 */ /* 0x000fe20000000f00 */
[----:B--2-4-:R-:W-:Y:S10]  /*20f0*/  @P0 BRA `(.L_x_27) ;  /* 0x00000000000c0947 */ /* 0x014ff40003800000 */
[----:B------:R-:W-:-:S04]  /*2100*/  SHF.L.U32 R3, R12, 0x1f, RZ ;  /* 0x0000001f0c037819 */ /* 0x000fc800000006ff */
[----:B------:R-:W4:Y:S02]  /*2110*/  SYNCS.PHASECHK.TRANS64.TRYWAIT P0, [UR33+0x80], R3 ;  /* 0x00008003ff0075a7 */ /* 0x000f240008001121 */
[----:B----4-:R-:W-:Y:S05]  /*2120*/  @!P0 BRA `(.L_x_28) ;  /* 0x0000008400188947 */ /* 0x010fea0003800000 */
.L_x_27:
[----:B------:R4:W-:Y:S01]  /*2130*/  @P3 SYNCS.ARRIVE.TRANS64 RZ, [UR33], R2 ;  /* 0x00000002ffff39a7 */ /* 0x0009e20008000021 */
[----:B------:R-:W-:Y:S02]  /*2140*/  ULOP3.LUT UR5, UR24, 0x2, URZ, 0xfc, !UPT ;  /* 0x0000000218057892 */ /* 0x000fe4000f8efcff */
[----:B------:R-:W-:Y:S02]  /*2150*/  UIADD3 UR16, UPT, UPT, UR16, 0x1, URZ ;  /* 0x0000000110107890 */ /* 0x000fe4000fffe0ff */
[----:B------:R-:W-:Y:S02]  /*2160*/  UISETP.NE.AND UP0, UPT, UR5, 0x2, UPT ;  /* 0x000000020500788c */ /* 0x000fe4000bf05270 */
[----:B------:R-:W-:-:S07]  /*2170*/  UISETP.NE.AND UP2, UPT, UR16, 0x1, UPT ;  /* 0x000000011000788c */ /* 0x000fce000bf45270 */
[----:B------:R-:W-:Y:S05]  /*2180*/  BRA.U UP0, `(.L_x_29) ;  /* 0x0000000100047547 */ /* 0x000fea000b800000 */
[----:B-12---:R-:W-:Y:S05]  /*2190*/  BPT.TRAP 0x1 ;  /* 0x000000040000795c */ /* 0x006fea0000300000 */
.L_x_29:
[----:B------:R-:W-:Y:S04]  /*21a0*/  BSSY.RECONVERGENT B0, `(.L_x_30) ;  /* 0x0000003000007945 */ /* 0x000fe80003800200 */
[----:B------:R-:W-:Y:S05]  /*21b0*/  @!P2 BRA `(.L_x_31) ;  /* 0x000000000004a947 */ /* 0x000fea0003800000 */
[----:B-12---:R-:W-:Y:S05]  /*21c0*/  BPT.TRAP 0x1 ;  /* 0x000000040000795c */ /* 0x006fea0000300000 */
.L_x_31:
[----:B-12---:R-:W-:Y:S05]  /*21d0*/  BSYNC.RECONVERGENT B0 ;  /* 0x0000000000007941 */ /* 0x006fea0003800200 */
.L_x_30:
[----:B------:R-:W-:Y:S02]  /*21e0*/  UIADD3 UR5, UPT, UPT, UR4, 0x1, URZ ;  /* 0x0000000104057890 */ /* 0x000fe4000fffe0ff */
[----:B------:R-:W-:Y:S02]  /*21f0*/  USHF.L.U32 UR4, UR4, 0xc, URZ ;  /* 0x0000000c04047899 */ /* 0x000fe400080006ff */
[----:B------:R-:W-:Y:S02]  /*2200*/  UISETP.NE.AND UP0, UPT, UR5, 0x10, UPT ;  /* 0x000000100500788c */ /* 0x000fe4000bf05270 */
[----:B------:R-:W-:Y:S02]  /*2210*/  ULOP3.LUT UR32, UR31, UR4, URZ, 0xfc, !UPT ;  /* 0x000000041f207292 */ /* 0x000fe4000f8efcff */
[----:B------:R-:W-:Y:S02]  /*2220*/  USEL UR6, URZ, 0x1, UP0 ;  /* 0x00000001ff067887 */ /* 0x000fe40008000000 */
[----:B------:R-:W-:-:S02]  /*2230*/  USEL UR13, UR5, URZ, UP0 ;  /* 0x000000ff050d7287 */ /* 0x000fc40008000000 */
[----:B------:R-:W-:Y:S02]  /*2240*/  UIADD3 UR14, UP1, UPT, UR28, 0x80, URZ ;  /* 0x000000801c0e7890 */ /* 0x000fe4000ff3e0ff */
[----:B------:R-:W-:Y:S01]  /*2250*/  ULEA UR5, UR13, UR21, 0x3 ;  /* 0x000000150d057291 */ /* 0x000fe2000f8e18ff */
[----:B------:R-:W-:Y:S01]  /*2260*/  LOP3.LUT R12, R12, UR6, RZ, 0x3c, !PT ;  /* 0x000000060c0c7c12 */ /* 0x000fe2000f8e3cff */
[----:B------:R-:W-:Y:S02]  /*2270*/  ULEA UR32, UR32, UR21, 0x1 ;  /* 0x0000001520207291 */ /* 0x000fe4000f8e08ff */
[----:B------:R-:W-:Y:S01]  /*2280*/  UIADD3 UR6, UP0, UPT, UR28, 0x180, URZ ;  /* 0x000001801c067890 */ /* 0x000fe2000ff1e0ff */
[----:B---3--:R-:W-:Y:S01]  /*2290*/  SHF.L.U32 R0, R12, 0x1f, RZ ;  /* 0x0000001f0c007819 */ /* 0x008fe200000006ff */
[----:B------:R-:W-:Y:S02]  /*22a0*/  ULEA UR8, UR30, UR4, 0x1 ;  /* 0x000000041e087291 */ /* 0x000fe4000f8e08ff */
[----:B------:R-:W-:Y:S01]  /*22b0*/  ULOP3.LUT UR33, UR33, 0xfefffff8, URZ, 0xc0, !UPT ;  /* 0xfefffff821217892 */ /* 0x000fe2000f8ec0ff */
[----:B------:R1:W2:Y:S01]  /*22c0*/  SYNCS.PHASECHK.TRANS64.TRYWAIT P0, [UR5+0x80], R0 ;  /* 0x00008000ff0075a7 */ /* 0x0002a20008001105 */
[----:B------:R-:W-:-:S02]  /*22d0*/  UIADD3.X UR15, UPT, UPT, URZ, UR29, URZ, UP1, !UPT ;  /* 0x0000001dff0f7290 */ /* 0x000fc40008ffe4ff */
[----:B------:R-:W-:Y:S02]  /*22e0*/  UIADD3 UR32, UPT, UPT, UR32, 0x8600, URZ ;  /* 0x0000860020207890 */ /* 0x000fe4000fffe0ff */
[----:B------:R-:W-:Y:S02]  /*22f0*/  UPRMT UR5, URZ, 0x5410, UR26 ;  /* 0x00005410ff057896 */ /* 0x000fe4000800001a */
[----:B------:R-:W-:Y:S02]  /*2300*/  UIADD3 UR8, UPT, UPT, UR21, 0x28600, UR8 ;  /* 0x0002860015087890 */ /* 0x000fe4000fffe008 */
[----:B------:R-:W-:Y:S02]  /*2310*/  UIADD3.X UR7, UPT, UPT, URZ, UR29, URZ, UP0, !UPT ;  /* 0x0000001dff077290 */ /* 0x000fe400087fe4ff */
[----:B------:R-:W-:Y:S01]  /*2320*/  UPRMT UR4, URZ, 0x5410, UR25 ;  /* 0x00005410ff047896 */ /* 0x000fe20008000019 */
[----:B------:R-:W-:Y:S01]  /*2330*/  UMOV UR18, 0x0 ;  /* 0x0000000000127882 */ /* 0x000fe20000000000 */
[----:B------:R-:W-:Y:S01]  /*2340*/  UMOV UR19, 0x10000000 ;  /* 0x1000000000137882 */ /* 0x000fe20000000000 */
[----:B------:R-:W-:Y:S01]  /*2350*/  UMOV UR10, UR34 ;  /* 0x00000022000a7c82 */ /* 0x000fe20008000000 */
[----:B------:R-:W-:Y:S01]  /*2360*/  UMOV UR12, UR36 ;  /* 0x00000024000c7c82 */ /* 0x000fe20008000000 */
[----:B------:R-:W-:Y:S01]  /*2370*/  UMOV UR9, UR33 ;  /* 0x0000002100097c82 */ /* 0x000fe20008000000 */
[----:B------:R3:W-:Y:S03]  /*2380*/  UTMALDG.3D.MULTICAST.2CTA [UR32], [UR14], UR5, desc[UR18] ;  /* 0x000012200e0073b4 */ /* 0x0007e60008211805 */
[----:B------:R4:W-:Y:S01]  /*2390*/  UTMALDG.3D.MULTICAST.2CTA [UR8], [UR6], UR4, desc[UR18] ;  /* 0x00001208060073b4 */ /* 0x0009e20008211804 */
[----:B---3--:R-:W-:Y:S01]  /*23a0*/  UIADD3 UR34, UPT, UPT, UR34, 0x20, URZ ;  /* 0x0000002022227890 */ /* 0x008fe2000fffe0ff */
[----:B----4-:R-:W-:Y:S01]  /*23b0*/  UMOV UR6, UR37 ;  /* 0x0000002500067c82 */ /* 0x010fe20008000000 */
[----:B------:R-:W-:Y:S01]  /*23c0*/  UMOV UR4, UR13 ;  /* 0x0000000d00047c82 */ /* 0x000fe20008000000 */
[----:B-1----:R-:W-:Y:S09]  /*23d0*/  BRA.U UP2, `(.L_x_32) ;  /* 0xfffffffd023c7547 */ /* 0x002ff2000b83ffff */
.L_x_26:
[----:B------:R-:W-:Y:S01]  /*23e0*/  ULEA UR4, UR13, UR21, 0x3 ;  /* 0x000000150d047291 */ /* 0x000fe2000f8e18ff */
[----:B---3--:R-:W-:Y:S01]  /*23f0*/  SHF.L.U32 R0, R12, 0x1f, RZ ;  /* 0x0000001f0c007819 */ /* 0x008fe200000006ff */
[----:B------:R-:W-:Y:S01]  /*2400*/  @!P1 SYNCS.ARRIVE.TRANS64.A1T0 RZ, [UR21+0x148], RZ ;  /* 0x000148ffffff99a7 */ /* 0x000fe20008100015 */
[----:B------:R-:W-:-:S06]  /*2410*/  UISETP.GT.AND UP0, UPT, UR46, UR45, UPT ;  /* 0x0000002d2e00728c */ /* 0x000fcc000bf04270 */
[----:B--2-4-:R2:W3:Y:S03]  /*2420*/  SYNCS.PHASECHK.TRANS64.TRYWAIT P0, [UR4+0x80], R0 ;  /* 0x00008000ff0075a7 */ /* 0x0144e60008001104 */
[----:B------:R-:W-:Y:S05]  /*2430*/  BRA.U !UP0, `(.L_x_33) ;  /* 0x0000000108c07547 */ /* 0x000fea000b800000 */
[----:B------:R-:W-:Y:S01]  /*2440*/  UIADD3 UR27, UPT, UPT, UR50, UR6, URZ ;  /* 0x00000006321b7290 */ /* 0x000fe2000fffe0ff */
[----:B------:R-:W-:-:S11]  /*2450*/  UMOV UR4, UR13 ;  /* 0x0000000d00047c82 */ /* 0x000fd60008000000 */
.L_x_39:
[----:B------:R-:W-:Y:S01]  /*2460*/  ULEA UR17, UR4, UR21, 0x3 ;  /* 0x0000001504117291 */ /* 0x000fe2000f8e18ff */
[----:B---3--:R-:W-:Y:S01]  /*2470*/  @P3 MOV R2, 0x6000 ;  /* 0x0000600000023802 */ /* 0x008fe20000000f00 */
[----:B-1-3--:R-:W-:Y:S10]  /*2480*/  @P0 BRA `(.L_x_34) ;  /* 0x00000000000c0947 */ /* 0x00aff40003800000 */
[----:B------:R-:W-:-:S04]  /*2490*/  SHF.L.U32 R3, R12, 0x1f, RZ ;  /* 0x0000001f0c037819 */ /* 0x000fc800000006ff */
[----:B------:R-:W3:Y:S02]  /*24a0*/  SYNCS.PHASECHK.TRANS64.TRYWAIT P0, [UR17+0x80], R3 ;  /* 0x00008003ff0075a7 */ /* 0x000ee40008001111 */
[----:B---3--:R-:W-:Y:S05]  /*24b0*/  @!P0 BRA `(.L_x_35) ;  /* 0x00000080004c8947 */ /* 0x008fea0003800000 */
.L_x_34:
[----:B------:R3:W-:Y:S01]  /*24c0*/  @P3 SYNCS.ARRIVE.TRANS64 RZ, [UR17], R2 ;  /* 0x00000002ffff39a7 */ /* 0x0007e20008000011 */
[----:B------:R-:W-:-:S04]  /*24d0*/  ULOP3.LUT UR5, UR24, 0x2, URZ, 0xfc, !UPT ;  /* 0x0000000218057892 */ /* 0x000fc8000f8efcff */
[----:B------:R-:W-:-:S09]  /*24e0*/  UISETP.NE.AND UP0, UPT, UR5, 0x2, UPT ;  /* 0x000000020500788c */ /* 0x000fd2000bf05270 */
[----:B------:R-:W-:Y:S05]  /*24f0*/  BRA.U UP0, `(.L_x_36) ;  /* 0x0000000100047547 */ /* 0x000fea000b800000 */
[----:B-1----:R-:W-:Y:S05]  /*2500*/  BPT.TRAP 0x1 ;  /* 0x000000040000795c */ /* 0x002fea0000300000 */
.L_x_36:
[----:B------:R-:W-:Y:S04]  /*2510*/  BSSY.RECONVERGENT B0, `(.L_x_37) ;  /* 0x0000003000007945 */ /* 0x000fe80003800200 */
[----:B------:R-:W-:Y:S05]  /*2520*/  @!P2 BRA `(.L_x_38) ;  /* 0x000000000004a947 */ /* 0x000fea0003800000 */
[----:B-1----:R-:W-:Y:S05]  /*2530*/  BPT.TRAP 0x1 ;  /* 0x000000040000795c */ /* 0x002fea0000300000 */
.L_x_38:
[----:B-1----:R-:W-:Y:S05]  /*2540*/  BSYNC.RECONVERGENT B0 ;  /* 0x0000000000007941 */ /* 0x002fea0003800200 */
.L_x_37:
[----:B------:R-:W-:Y:S02]  /*2550*/  UIADD3 UR5, UPT, UPT, UR4, 0x1, URZ ;  /* 0x0000000104057890 */ /* 0x000fe4000fffe0ff */
[----:B------:R-:W-:Y:S02]  /*2560*/  UIADD3 UR14, UP1, UPT, UR28, 0x80, URZ ;  /* 0x000000801c0e7890 */ /* 0x000fe4000ff3e0ff */
[----:B------:R-:W-:Y:S02]  /*2570*/  UISETP.NE.AND UP0, UPT, UR5, 0x10, UPT ;  /* 0x000000100500788c */ /* 0x000fe4000bf05270 */
[----:B------:R-:W-:Y:S02]  /*2580*/  ULEA UR16, UR4, UR39, 0xd ;  /* 0x0000002704107291 */ /* 0x000fe4000f8e68ff */
[----:B------:R-:W-:Y:S02]  /*2590*/  USEL UR7, URZ, 0x1, UP0 ;  /* 0x00000001ff077887 */ /* 0x000fe40008000000 */
[----:B------:R-:W-:-:S02]  /*25a0*/  USEL UR13, UR5, URZ, UP0 ;  /* 0x000000ff050d7287 */ /* 0x000fc40008000000 */
[----:B------:R-:W-:Y:S02]  /*25b0*/  UIADD3 UR22, UP0, UPT, UR28, 0x180, URZ ;  /* 0x000001801c167890 */ /* 0x000fe4000ff1e0ff */
[----:B------:R-:W-:Y:S01]  /*25c0*/  ULEA UR5, UR13, UR21, 0x3 ;  /* 0x000000150d057291 */ /* 0x000fe2000f8e18ff */
[----:B------:R-:W-:Y:S01]  /*25d0*/  LOP3.LUT R12, R12, UR7, RZ, 0x3c, !PT ;  /* 0x000000070c0c7c12 */ /* 0x000fe2000f8e3cff */
[----:B------:R-:W-:Y:S02]  /*25e0*/  ULEA UR8, UR4, UR38, 0xc ;  /* 0x0000002604087291 */ /* 0x000fe4000f8e60ff */
[----:B------:R-:W-:Y:S01]  /*25f0*/  USHF.L.U32 UR18, UR6, 0x5, URZ ;  /* 0x0000000506127899 */ /* 0x000fe200080006ff */
[----:B--2---:R-:W-:Y:S01]  /*2600*/  SHF.L.U32 R0, R12, 0x1f, RZ ;  /* 0x0000001f0c007819 */ /* 0x004fe200000006ff */
[----:B------:R-:W-:Y:S02]  /*2610*/  ULOP3.LUT UR17, UR17, 0xfefffff8, URZ, 0xc0, !UPT ;  /* 0xfefffff811117892 */ /* 0x000fe4000f8ec0ff */
[----:B------:R-:W-:Y:S01]  /*2620*/  UPRMT UR4, URZ, 0x5410, UR26 ;  /* 0x00005410ff047896 */ /* 0x000fe2000800001a */
[----:B------:R4:W1:Y:S01]  /*2630*/  SYNCS.PHASECHK.TRANS64.TRYWAIT P0, [UR5+0x80], R0 ;  /* 0x00008000ff0075a7 */ /* 0x0008620008001105 */
[----:B------:R-:W-:-:S02]  /*2640*/  UIADD3.X UR15, UPT, UPT, URZ, UR29, URZ, UP1, !UPT ;  /* 0x0000001dff0f7290 */ /* 0x000fc40008ffe4ff */
[----:B------:R-:W-:Y:S02]  /*2650*/  UPRMT UR5, URZ, 0x5410, UR25 ;  /* 0x00005410ff057896 */ /* 0x000fe40008000019 */
[----:B------:R-:W-:Y:S01]  /*2660*/  UIADD3.X UR23, UPT, UPT, URZ, UR29, URZ, UP0, !UPT ;  /* 0x0000001dff177290 */ /* 0x000fe200087fe4ff */
[----:B------:R-:W-:Y:S01]  /*2670*/  UMOV UR32, 0x0 ;  /* 0x0000000000207882 */ /* 0x000fe20000000000 */
[----:B------:R-:W-:Y:S01]  /*2680*/  UMOV UR33, 0x10000000 ;  /* 0x1000000000217882 */ /* 0x000fe20000000000 */
[----:B------:R-:W-:Y:S01]  /*2690*/  UMOV UR19, UR35 ;  /* 0x0000002300137c82 */ /* 0x000fe20008000000 */
[----:B------:R-:W-:Y:S01]  /*26a0*/  UMOV UR20, UR36 ;  /* 0x0000002400147c82 */ /* 0x000fe20008000000 */
[----:B------:R-:W-:Y:S01]  /*26b0*/  UMOV UR12, UR36 ;  /* 0x00000024000c7c82 */ /* 0x000fe20008000000 */
[----:B------:R-:W-:Y:S01]  /*26c0*/  UMOV UR9, UR17 ;  /* 0x0000001100097c82 */ /* 0x000fe20008000000 */
[----:B------:R-:W-:Y:S01]  /*26d0*/  UMOV UR10, UR18 ;  /* 0x00000012000a7c82 */ /* 0x000fe20008000000 */
[----:B------:R2:W-:Y:S01]  /*26e0*/  UTMALDG.3D.MULTICAST.2CTA [UR16], [UR14], UR4, desc[UR32] ;  /* 0x000020100e0073b4 */ /* 0x0005e20008211804 */
[----:B------:R-:W-:-:S04]  /*26f0*/  UIADD3 UR6, UPT, UPT, UR6, 0x1, URZ ;  /* 0x0000000106067890 */ /* 0x000fc8000fffe0ff */
[----:B------:R-:W-:Y:S01]  /*2700*/  UISETP.NE.AND UP0, UPT, UR6, UR27, UPT ;  /* 0x0000001b0600728c */ /* 0x000fe2000bf05270 */
[----:B------:R4:W-:Y:S01]  /*2710*/  UTMALDG.3D.MULTICAST.2CTA [UR8], [UR22], UR5, desc[UR32] ;  /* 0x00002008160073b4 */ /* 0x0009e20008211805 */
[----:B--2---:R-:W-:-:S07]  /*2720*/  UMOV UR4, UR13 ;  /* 0x0000000d00047c82 */ /* 0x004fce0008000000 */
[----:B----4-:R-:W-:Y:S05]  /*2730*/  BRA.U UP0, `(.L_x_39) ;  /* 0xfffffffd00487547 */ /* 0x010fea000b83ffff */
.L_x_33:
[C---:B------:R-:W-:Y:S01]  /*2740*/  LEA R3, R11.reuse, UR21, 0x3 ;  /* 0x000000150b037c11 */ /* 0x040fe2000f8e18ff */
[----:B------:R-:W-:Y:S01]  /*2750*/  NOP ;  /* 0x0000000000007918 */ /* 0x000fe20000000000 */
[----:B--2---:R-:W-:Y:S02]  /*2760*/  SHF.L.U32 R0, R10, 0x1f, RZ ;  /* 0x0000001f0a007819 */ /* 0x004fe400000006ff */
[----:B------:R-:W-:Y:S02]  /*2770*/  LEA R5, R11, UR21, 0x4 ;  /* 0x000000150b057c11 */ /* 0x000fe4000f8e20ff */
[----:B-1-3--:R-:W1:Y:S02]  /*2780*/  SYNCS.PHASECHK.TRANS64.TRYWAIT P0, [R3+URZ+0x150], R0 ;  /* 0x00015000030075a7 */ /* 0x00ae6400080011ff */
[----:B-1----:R-:W-:Y:S05]  /*2790*/  @!P0 BRA `(.L_x_40) ;  /* 0x0000007c00ac8947 */ /* 0x002fea0003800000 */
.L_x_165:
[----:B------:R-:W2:Y:S01]  /*27a0*/  LDS.128 R4, [R5+0x1e0] ;  /* 0x0001e00005047984 */ /* 0x000ea20000000c00 */
[----:B------:R-:W-:Y:S01]  /*27b0*/  UISETP.GE.AND UP0, UPT, UR42, 0x1, UPT ;  /* 0x000000012a00788c */ /* 0x000fe2000bf06270 */
[----:B------:R-:W-:Y:S01]  /*27c0*/  @!PT LDS RZ, [RZ] ;  /* 0x00000000fffff984 */ /* 0x000fe20000000800 */
[----:B------:R-:W-:Y:S01]  /*27d0*/  @!PT LDS RZ, [RZ] ;  /* 0x00000000fffff984 */ /* 0x000fe20000000800 */
[----:B------:R-:W-:Y:S01]  /*27e0*/  @!PT LDS RZ, [RZ] ;  /* 0x00000000fffff984 */ /* 0x000fe20000000800 */
[----:B------:R-:W-:Y:S01]  /*27f0*/  @!PT LDS RZ, [RZ] ;  /* 0x00000000fffff984 */ /* 0x000fe20000000800 */
[----:B------:R3:W-:Y:S06]  /*2800*/  MEMBAR.ALL.CTA ;  /* 0x0000000000007992 */ /* 0x0007ec0000008000 */
[----:B---3--:R-:W3:Y:S01]  /*2810*/  FENCE.VIEW.ASYNC.S ;  /* 0x00000000000073c6 */ /* 0x008ee20000000000 */
[----:B--2---:R-:W-:-:S13]  /*2820*/  LOP3.LUT P0, RZ, R6, 0x1, RZ, 0xc0, !PT ;  /* 0x0000000106ff7812 */ /* 0x004fda000780c0ff */
[----:B---3--:R-:W-:Y:S01]  /*2830*/  VOTEU.ANY UP1, P0 ;  /* 0x0000000000ff7886 */ /* 0x008fe20000020100 */
[----:B------:R-:W-:-:S13]  /*2840*/  PLOP3.LUT P0, PT, PT, PT, UP1, 0x80, 0x8 ;  /* 0x000000000008781c */ /* 0x000fda0003f0f018 */
[----:B-1----:R-:W-:Y:S02]  /*2850*/  @P0 LOP3.LUT R0, R5, 0xffff, RZ, 0xc0, !PT ;  /* 0x0000ffff05000812 */ /* 0x002fe400078ec0ff */
[----:B------:R-:W-:Y:S02]  /*2860*/  @P0 MOV R2, R4 ;  /* 0x0000000400020202 */ /* 0x000fe40000000f00 */
[----:B------:R-:W-:Y:S01]  /*2870*/  @P0 R2UR UR5, R0 ;  /* 0x00000000000502ca */ /* 0x000fe200000e0000 */
[----:B------:R-:W-:Y:S01]  /*2880*/  VIADD R0, R3, 0x160 ;  /* 0x0000016003007836 */ /* 0x000fe20000000000 */
[----:B------:R-:W-:Y:S02]  /*2890*/  @P0 SHF.R.U32.HI R4, RZ, 0x10, R5 ;  /* 0x00000010ff040819 */ /* 0x000fe40000011605 */
[----:B------:R-:W-:Y:S02]  /*28a0*/  @P0 R2UR UR6, R2 ;  /* 0x00000000020602ca */ /* 0x000fe400000e0000 */
[----:B------:R-:W-:-:S02]  /*28b0*/  PRMT R0, RZ, 0x654, R0 ;  /* 0x00000654ff007816 */ /* 0x000fc40000000000 */
[----:B------:R-:W-:Y:S02]  /*28c0*/  @P0 R2UR UR4, R4 ;  /* 0x00000000040402ca */ /* 0x000fe400000e0000 */
[----:B------:R1:W-:Y:S03]  /*28d0*/  SYNCS.ARRIVE.TRANS64.RED.A1T0 RZ, [R0+URZ], RZ ;  /* 0x000000ff00ff79a7 */ /* 0x0003e600081004ff */
[----:B------:R-:W-:-:S04]  /*28e0*/  @UP1 UMOV UR40, UR5 ;  /* 0x0000000500281c82 */ /* 0x000fc80008000000 */
[----:B------:R-:W-:-:S04]  /*28f0*/  @UP1 UMOV UR41, UR6 ;  /* 0x0000000600291c82 */ /* 0x000fc80008000000 */
[----:B------:R-:W-:Y:S01]  /*2900*/  @UP1 UMOV UR36, UR4 ;  /* 0x0000000400241c82 */ /* 0x000fe20008000000 */
[----:B------:R-:W-:Y:S05]  /*2910*/  BRA.U !UP0, `(.L_x_41) ;  /* 0x0000000108d47547 */ /* 0x000fea000b800000 */
[----:B------:R-:W2:Y:S01]  /*2920*/  LDCU.128 UR16, c[0x0][0xb10] ;  /* 0x00016200ff1077ac */ /* 0x000ea20008000c00 */
[----:B------:R-:W3:Y:S01]  /*2930*/  LDCU UR12, c[0x0][0xb20] ;  /* 0x00016400ff0c77ac */ /* 0x000ee20008000800 */
[----:B------:R-:W4:Y:S01]  /*2940*/  LDCU UR20, c[0x0][0xb0c] ;  /* 0x00016180ff1477ac */ /* 0x000f220008000800 */
[----:B------:R-:W1:Y:S01]  /*2950*/  LDCU.64 UR8, c[0x0][0xb28] ;  /* 0x00016500ff0877ac */ /* 0x000e620008000a00 */
[----:B------:R-:W-:Y:S02]  /*2960*/  UISETP.NE.AND UP3, UPT, UR42, 0x1, UPT ;  /* 0x000000012a00788c */ /* 0x000fe4000bf65270 */
[----:B--2---:R-:W-:Y:S02]  /*2970*/  UIMAD.WIDE.U32 UR6, UR43, UR19, URZ ;  /* 0x000000132b0672a5 */ /* 0x004fe4000f8e00ff */
[----:B------:R-:W-:Y:S02]  /*2980*/  UIMAD.WIDE.U32 UR4, UR44, UR16, URZ ;  /* 0x000000102c0472a5 */ /* 0x000fe4000f8e00ff */
[----:B------:R-:W-:-:S02]  /*2990*/  UISETP.NE.AND UP0, UPT, UR18, 0x1, UPT ;  /* 0x000000011200788c */ /* 0x000fc4000bf05270 */
[----:B------:R-:W-:Y:S01]  /*29a0*/  UIMAD.WIDE.U32 UR22, UR40, UR19, URZ ;  /* 0x00000013281672a5 */ /* 0x000fe2000f8e00ff */
[----:B------:R-:W-:Y:S02]  /*29b0*/  UMOV UR6, UR7 ;  /* 0x0000000700067c82 */ /* 0x000fe40008000000 */
[----:B------:R-:W-:Y:S01]  /*29c0*/  UMOV UR4, UR5 ;  /* 0x0000000500047c82 */ /* 0x000fe20008000000 */
[----:B---3--:R-:W-:Y:S02]  /*29d0*/  USHF.R.U32.HI UR6, URZ, UR12, UR6 ;  /* 0x0000000cff067299 */ /* 0x008fe40008011606 */
[----:B----4-:R-:W-:Y:S02]  /*29e0*/  UISETP.NE.AND UP2, UPT, UR20, 0x1, UPT ;  /* 0x000000011400788c */ /* 0x010fe4000bf45270 */
[----:B------:R-:W-:Y:S02]  /*29f0*/  USHF.R.U32.HI UR4, URZ, UR17, UR4 ;  /* 0x00000011ff047299 */ /* 0x000fe40008011604 */
[----:B------:R-:W-:-:S02]  /*2a00*/  USEL UR5, UR43, UR6, !UP0 ;  /* 0x000000062b057287 */ /* 0x000fc4000c000000 */
[----:B------:R-:W-:Y:S02]  /*2a10*/  USEL UR6, UR44, UR4, !UP2 ;  /* 0x000000042c067287 */ /* 0x000fe4000d000000 */
[----:B-1----:R-:W-:Y:S01]  /*2a20*/  UIMAD.WIDE.U32 UR10, UR5, UR8, URZ ;  /* 0x00000008050a72a5 */ /* 0x002fe2000f8e00ff */
[----:B------:R-:W-:Y:S01]  /*2a30*/  UMOV UR4, UR23 ;  /* 0x0000001700047c82 */ /* 0x000fe20008000000 */
[----:B------:R-:W-:Y:S02]  /*2a40*/  UIMAD.WIDE.U32 UR14, UR41, UR16, URZ ;  /* 0x00000010290e72a5 */ /* 0x000fe4000f8e00ff */
[----:B------:R-:W-:-:S03]  /*2a50*/  UIMAD.WIDE.U32 UR22, UR6, UR8, URZ ;  /* 0x00000008061672a5 */ /* 0x000fc6000f8e00ff */
[----:B------:R-:W-:Y:S01]  /*2a60*/  UMOV UR10, UR11 ;  /* 0x0000000b000a7c82 */ /* 0x000fe20008000000 */
[----:B------:R-:W-:Y:S02]  /*2a70*/  USHF.R.U32.HI UR4, URZ, UR12, UR4 ;  /* 0x0000000cff047299 */ /* 0x000fe40008011604 */
[----:B------:R-:W-:Y:S01]  /*2a80*/  @UP3 USHF.R.U32.HI UR5, URZ, UR9, UR10 ;  /* 0x00000009ff053299 */ /* 0x000fe2000801160a */
[----:B------:R-:W-:Y:S01]  /*2a90*/  UMOV UR14, UR15 ;  /* 0x0000000f000e7c82 */ /* 0x000fe20008000000 */
[----:B------:R-:W-:Y:S01]  /*2aa0*/  UMOV UR22, UR23 ;  /* 0x0000001700167c82 */ /* 0x000fe20008000000 */
[----:B------:R-:W-:Y:S02]  /*2ab0*/  USHF.R.U32.HI UR17, URZ, UR17, UR14 ;  /* 0x00000011ff117299 */ /* 0x000fe4000801160e */
[----:B------:R-:W-:Y:S02]  /*2ac0*/  USEL UR4, UR40, UR4, !UP0 ;  /* 0x0000000428047287 */ /* 0x000fe4000c000000 */
[----:B------:R-:W-:-:S02]  /*2ad0*/  @UP3 USHF.R.U32.HI UR6, URZ, UR9, UR22 ;  /* 0x00000009ff063299 */ /* 0x000fc40008011616 */
[----:B------:R-:W-:Y:S02]  /*2ae0*/  UIMAD UR7, UR42, UR5, URZ ;  /* 0x000000052a0772a4 */ /* 0x000fe4000f8e02ff */
[----:B------:R-:W-:Y:S02]  /*2af0*/  USEL UR5, UR41, UR17, !UP2 ;  /* 0x0000001129057287 */ /* 0x000fe4000d000000 */
[----:B------:R-:W-:Y:S02]  /*2b00*/  UIMAD UR10, UR42, UR6, URZ ;  /* 0x000000062a0a72a4 */ /* 0x000fe4000f8e02ff */
[----:B------:R-:W-:Y:S02]  /*2b10*/  UISETP.GE.AND UP0, UPT, UR4, UR7, UPT ;  /* 0x000000070400728c */ /* 0x000fe4000bf06270 */
[----:B------:R-:W-:Y:S02]  /*2b20*/  UIMAD.WIDE.U32 UR14, UR4, UR8, URZ ;  /* 0x00000008040e72a5 */ /* 0x000fe4000f8e00ff */
[----:B------:R-:W-:-:S02]  /*2b30*/  UISETP.GE.OR UP0, UPT, UR5, UR10, UP0 ;  /* 0x0000000a0500728c */ /* 0x000fc40008706670 */
        /* <DEDUP_REMOVED lines=19> */
.L_x_41:
[----:B------:R-:W2:Y:S02]  /*2c70*/  LDCU UR4, c[0x0][0xb30] ;  /* 0x00016600ff0477ac */ /* 0x000ea40008000800 */
[----:B--2---:R-:W-:-:S09]  /*2c80*/  UISETP.NE.AND UP0, UPT, UR4, 0x1, UPT ;  /* 0x000000010400788c */ /* 0x004fd2000bf05270 */
[----:B------:R-:W-:Y:S05]  /*2c90*/  BRA.U UP0, `(.L_x_42) ;  /* 0x0000000100447547 */ /* 0x000fea000b800000 */
[----:B------:R-:W2:Y:S01]  /*2ca0*/  LDCU.128 UR8, c[0x0][0xb10] ;  /* 0x00016200ff0877ac */ /* 0x000ea20008000c00 */
[----:B------:R-:W3:Y:S01]  /*2cb0*/  LDCU UR12, c[0x0][0xb0c] ;  /* 0x00016180ff0c77ac */ /* 0x000ee20008000800 */
[----:B------:R-:W4:Y:S01]  /*2cc0*/  LDCU UR14, c[0x0][0xb20] ;  /* 0x00016400ff0e77ac */ /* 0x000f220008000800 */
[----:B--2---:R-:W-:Y:S02]  /*2cd0*/  UIMAD.WIDE.U32 UR6, UR41, UR8, URZ ;  /* 0x00000008290672a5 */ /* 0x004fe4000f8e00ff */
[----:B------:R-:W-:Y:S02]  /*2ce0*/  UIMAD.WIDE.U32 UR4, UR40, UR11, URZ ;  /* 0x0000000b280472a5 */ /* 0x000fe4000f8e00ff */
[----:B---3--:R-:W-:Y:S02]  /*2cf0*/  UISETP.NE.AND UP2, UPT, UR12, 0x1, UPT ;  /* 0x000000010c00788c */ /* 0x008fe4000bf45270 */
[----:B------:R-:W-:Y:S01]  /*2d00*/  UISETP.NE.AND UP0, UPT, UR10, 0x1, UPT ;  /* 0x000000010a00788c */ /* 0x000fe2000bf05270 */
[----:B------:R-:W-:-:S02]  /*2d10*/  UMOV UR6, UR7 ;  /* 0x0000000700067c82 */ /* 0x000fc40008000000 */
[----:B------:R-:W-:Y:S01]  /*2d20*/  UMOV UR4, UR5 ;  /* 0x0000000500047c82 */ /* 0x000fe20008000000 */
[----:B------:R-:W-:Y:S02]  /*2d30*/  USHF.R.U32.HI UR9, URZ, UR9, UR6 ;  /* 0x00000009ff097299 */ /* 0x000fe40008011606 */
[----:B----4-:R-:W-:Y:S02]  /*2d40*/  USHF.R.U32.HI UR4, URZ, UR14, UR4 ;  /* 0x0000000eff047299 */ /* 0x010fe40008011604 */
[----:B------:R-:W-:Y:S02]  /*2d50*/  USEL UR5, UR41, UR9, !UP2 ;  /* 0x0000000929057287 */ /* 0x000fe4000d000000 */
[----:B------:R-:W-:-:S04]  /*2d60*/  USEL UR4, UR40, UR4, !UP0 ;  /* 0x0000000428047287 */ /* 0x000fc8000c000000 */
[----:B------:R-:W-:Y:S02]  /*2d70*/  UIADD3 UR6, UPT, UPT, UR5, -UR4, URZ ;  /* 0x8000000405067290 */ /* 0x000fe4000fffe0ff */
[----:B------:R-:W-:Y:S02]  /*2d80*/  UIADD3 UR4, UPT, UPT, -UR5, UR4, URZ ;  /* 0x0000000405047290 */ /* 0x000fe4000fffe1ff */
[----:B------:R-:W-:Y:S02]  /*2d90*/  UIMAD UR40, UR6, UR10, UR40 ;  /* 0x0000000a062872a4 */ /* 0x000fe4000f8e0228 */
[----:B------:R-:W-:-:S12]  /*2da0*/  UIMAD UR41, UR4, UR12, UR41 ;  /* 0x0000000c042972a4 */ /* 0x000fd8000f8e0229 */
.L_x_42:
[----:B------:R-:W-:Y:S01]  /*2db0*/  VIADD R11, R11, 0x1 ;  /* 0x000000010b0b7836 */ /* 0x000fe20000000000 */
[----:B------:R-:W-:Y:S02]  /*2dc0*/  R2UR UR5, R87 ;  /* 0x00000000570572ca */ /* 0x000fe400000e0000 */
[----:B------:R-:W-:Y:S02]  /*2dd0*/  R2UR UR4, R86 ;  /* 0x00000000560472ca */ /* 0x000fe400000e0000 */
[C---:B------:R-:W-:Y:S02]  /*2de0*/  ISETP.NE.AND P0, PT, R11.reuse, 0x2, PT ;  /* 0x000000020b00780c */ /* 0x040fe40003f05270 */
[----:B------:R-:W-:Y:S02]  /*2df0*/  PLOP3.LUT P1, PT, PT, PT, PT, 0x80, 0x8 ;  /* 0x000000000008781c */ /* 0x000fe40003f2f070 */
[----:B------:R-:W-:Y:S02]  /*2e00*/  SEL R3, RZ, 0x1, P0 ;  /* 0x00000001ff037807 */ /* 0x000fe40000000000 */
[----:B------:R-:W-:-:S02]  /*2e10*/  SEL R11, R11, RZ, P0 ;  /* 0x000000ff0b0b7207 */ /* 0x000fc40000000000 */
[----:B------:R-:W-:Y:S01]  /*2e20*/  LOP3.LUT R10, R10, R3, RZ, 0x3c, !PT ;  /* 0x000000030a0a7212 */ /* 0x000fe200078e3cff */
[----:B------:R-:W-:Y:S02]  /*2e30*/  UIADD3 UR16, UPT, UPT, UR41, UR5, URZ ;  /* 0x0000000529107290 */ /* 0x000fe4000fffe0ff */
[----:B------:R-:W-:Y:S01]  /*2e40*/  UIADD3 UR20, UPT, UPT, UR40, UR4, URZ ;  /* 0x0000000428147290 */ /* 0x000fe2000fffe0ff */
[----:B------:R-:W-:Y:S11]  /*2e50*/  BRA.U UP1, `(.L_x_43) ;  /* 0xfffffff101307547 */ /* 0x000ff6000b83ffff */
[----:B------:R-:W-:Y:S01]  /*2e60*/  UIADD3 UR21, UPT, UPT, UR21, 0x80, URZ ;  /* 0x0000008015157890 */ /* 0x000fe2000fffe0ff */
[----:B------:R-:W-:-:S03]  /*2e70*/  SHF.L.U32 R3, R12, 0x1f, RZ ;  /* 0x0000001f0c037819 */ /* 0x000fc600000006ff */
[----:B------:R-:W-:-:S09]  /*2e80*/  ULEA UR4, UR13, UR21, 0x3 ;  /* 0x000000150d047291 */ /* 0x000fd2000f8e18ff */
[----:B------:R-:W2:Y:S02]  /*2e90*/  SYNCS.PHASECHK.TRANS64.TRYWAIT P0, [UR4], R3 ;  /* 0x00000003ff0075a7 */ /* 0x000ea40008001104 */
[----:B--2---:R-:W-:Y:S05]  /*2ea0*/  @!P0 BRA `(.L_x_44) ;  /* 0x0000007400fc8947 */ /* 0x004fea0003800000 */
.L_x_167:
[----:B------:R-:W-:-:S04]  /*2eb0*/  UIADD3 UR4, UPT, UPT, UR13, 0x1, URZ ;  /* 0x000000010d047890 */ /* 0x000fc8000fffe0ff */
[----:B------:R-:W-:-:S04]  /*2ec0*/  UISETP.NE.AND UP0, UPT, UR4, 0x10, UPT ;  /* 0x000000100400788c */ /* 0x000fc8000bf05270 */
[----:B------:R-:W-:Y:S02]  /*2ed0*/  USEL UR6, URZ, 0x1, UP0 ;  /* 0x00000001ff067887 */ /* 0x000fe40008000000 */
[----:B------:R-:W-:-:S04]  /*2ee0*/  USEL UR4, UR4, URZ, UP0 ;  /* 0x000000ff04047287 */ /* 0x000fc80008000000 */
[----:B------:R-:W-:Y:S01]  /*2ef0*/  ULEA UR5, UR4, UR21, 0x3 ;  /* 0x0000001504057291 */ /* 0x000fe2000f8e18ff */
[----:B------:R-:W-:-:S04]  /*2f00*/  LOP3.LUT R2, R12, UR6, RZ, 0x3c, !PT ;  /* 0x000000060c027c12 */ /* 0x000fc8000f8e3cff */
[----:B-1----:R-:W-:-:S04]  /*2f10*/  SHF.L.U32 R3, R2, 0x1f, RZ ;  /* 0x0000001f02037819 */ /* 0x002fc800000006ff */
[----:B------:R-:W1:Y:S02]  /*2f20*/  SYNCS.PHASECHK.TRANS64.TRYWAIT P0, [UR5], R3 ;  /* 0x00000003ff0075a7 */ /* 0x000e640008001105 */
[----:B-1----:R-:W-:Y:S05]  /*2f30*/  @!P0 BRA `(.L_x_45) ;  /* 0x0000007400f08947 */ /* 0x002fea0003800000 */
.L_x_169:
        /* <DEDUP_REMOVED lines=9> */
.L_x_171:
        /* <DEDUP_REMOVED lines=9> */
.L_x_173:
        /* <DEDUP_REMOVED lines=9> */
.L_x_175:
        /* <DEDUP_REMOVED lines=9> */
.L_x_177:
        /* <DEDUP_REMOVED lines=9> */
.L_x_179:
        /* <DEDUP_REMOVED lines=9> */
.L_x_181:
        /* <DEDUP_REMOVED lines=9> */
.L_x_183:
        /* <DEDUP_REMOVED lines=9> */
.L_x_185:
        /* <DEDUP_REMOVED lines=9> */
.L_x_187:
        /* <DEDUP_REMOVED lines=9> */
.L_x_189:
        /* <DEDUP_REMOVED lines=9> */
.L_x_191:
        /* <DEDUP_REMOVED lines=9> */
.L_x_193:
        /* <DEDUP_REMOVED lines=9> */
.L_x_195:
[----:B------:R-:W-:-:S04]  /*3690*/  UIADD3 UR4, UPT, UPT, UR4, 0x1, URZ ;  /* 0x0000000104047890 */ /* 0x000fc8000fffe0ff */
[----:B------:R-:W-:-:S04]  /*36a0*/  UISETP.NE.AND UP0, UPT, UR4, 0x10, UPT ;  /* 0x000000100400788c */ /* 0x000fc8000bf05270 */
[----:B------:R-:W-:Y:S02]  /*36b0*/  USEL UR5, URZ, 0x1, UP0 ;  /* 0x00000001ff057887 */ /* 0x000fe40008000000 */
[----:B------:R-:W-:-:S04]  /*36c0*/  USEL UR4, UR4, URZ, UP0 ;  /* 0x000000ff04047287 */ /* 0x000fc80008000000 */
[----:B------:R-:W-:Y:S01]  /*36d0*/  ULEA UR4, UR4, UR21, 0x3 ;  /* 0x0000001504047291 */ /* 0x000fe2000f8e18ff */
[----:B-1----:R-:W-:-:S04]  /*36e0*/  LOP3.LUT R3, R2, UR5, RZ, 0x3c, !PT ;  /* 0x0000000502037c12 */ /* 0x002fc8000f8e3cff */
[----:B------:R-:W-:Y:S01]  /*36f0*/  SHF.L.U32 R3, R3, 0x1f, RZ ;  /* 0x0000001f03037819 */ /* 0x000fe200000006ff */
[----:B------:R-:W-:-:S07]  /*3700*/  IMAD.U32 R0, RZ, RZ, UR4 ;  /* 0x00000004ff007e24 */ /* 0x000fce000f8e00ff */
.L_x_59:
[----:B-1----:R1:W2:Y:S02]  /*3710*/  SYNCS.PHASECHK.TRANS64.TRYWAIT P0, [R0+URZ], R3 ;  /* 0x00000003000075a7 */ /* 0x0022a400080011ff */
[----:B--2---:R-:W-:Y:S05]  /*3720*/  @!P0 NANOSLEEP.SYNCS 0x989680 ;  /* 0x009896800000895d */ /* 0x004fea0003900000 */
[----:B------:R-:W2:Y:S02]  /*3730*/  @!P0 SYNCS.PHASECHK.TRANS64 P0, [R0+URZ], R3 ;  /* 0x00000003000085a7 */ /* 0x000ea400080010ff */
[----:B--2---:R-:W-:Y:S05]  /*3740*/  @P0 EXIT ;  /* 0x000000000000094d */ /* 0x004fea0003800000 */
[----:B------:R-:W-:Y:S05]  /*3750*/  BRA `(.L_x_59) ;  /* 0xfffffffc00ec7947 */ /* 0x000fea000383ffff */
.L_x_23:
[----:B------:R-:W1:Y:S02]  /*3760*/  S2UR UR4, SR_CgaCtaId ;  /* 0x00000000000479c3 */ /* 0x000e640000008800 */
[----:B-1----:R-:W-:-:S04]  /*3770*/  UISETP.NE.AND UP0, UPT, UR4, URZ, UPT ;  /* 0x000000ff0400728c */ /* 0x002fc8000bf05270 */
[----:B------:R-:W-:-:S09]  /*3780*/  UISETP.NE.OR UP0, UPT, UR21, 0x1, UP0 ;  /* 0x000000011500788c */ /* 0x000fd20008705670 */
[----:B------:R-:W-:Y:S05]  /*3790*/  BRA.U UP0, `(.L_x_60) ;  /* 0x00000005004c7547 */ /* 0x000fea000b800000 */
[----:B------:R-:W1:Y:S01]  /*37a0*/  S2UR UR5, SR_CgaCtaId ;  /* 0x00000000000579c3 */ /* 0x000e620000008800 */
[----:B------:R-:W-:Y:S01]  /*37b0*/  UMOV UR4, 0x400 ;  /* 0x0000040000047882 */ /* 0x000fe20000000000 */
[----:B------:R-:W-:Y:S01]  /*37c0*/  ISETP.GE.U32.AND P2, PT, R0, 0x10, PT ;  /* 0x000000100000780c */ /* 0x000fe20003f46070 */
[----:B------:R-:W-:Y:S01]  /*37d0*/  IMAD.MOV.U32 R12, RZ, RZ, 0x1 ;  /* 0x00000001ff0c7424 */ /* 0x000fe200078e00ff */
[----:B------:R-:W-:Y:S02]  /*37e0*/  CS2R R10, SRZ ;  /* 0x00000000000a7805 */ /* 0x000fe4000001ff00 */
[----:B------:R-:W-:Y:S01]  /*37f0*/  CS2R R8, SRZ ;  /* 0x0000000000087805 */ /* 0x000fe2000001ff00 */
[----:B-1----:R-:W-:-:S03]  /*3800*/  ULEA UR6, UR5, UR4, 0x18 ;  /* 0x0000000405067291 */ /* 0x002fc6000f8ec0ff */
[----:B------:R-:W-:-:S09]  /*3810*/  UMOV UR5, URZ ;  /* 0x000000ff00057c82 */ /* 0x000fd20008000000 */
.L_x_64:
[----:B------:R-:W-:Y:S02]  /*3820*/  LEA R2, R8, UR6, 0x3 ;  /* 0x0000000608027c11 */ /* 0x000fe4000f8e18ff */
[----:B------:R-:W-:-:S03]  /*3830*/  SHF.L.U32 R5, R9, 0x1f, RZ ;  /* 0x0000001f09057819 */ /* 0x000fc600000006ff */
[----:B------:R-:W-:Y:S01]  /*3840*/  VIADD R4, R2, 0x1c0 ;  /* 0x000001c002047836 */ /* 0x000fe20000000000 */
[----:B------:R-:W1:Y:S02]  /*3850*/  SYNCS.PHASECHK.TRANS64.TRYWAIT P0, [R2+URZ+0x1b0], R5 ;  /* 0x0001b005020075a7 */ /* 0x000e6400080011ff */
[----:B-1----:R-:W-:Y:S05]  /*3860*/  @!P0 BRA `(.L_x_61) ;  /* 0x0000007000f48947 */ /* 0x002fea0003800000 */
.L_x_196:
[----:B------:R-:W-:Y:S01]  /*3870*/  ULEA UR4, UR5, UR6, 0x3 ;  /* 0x0000000605047291 */ /* 0x000fe2000f8e18ff */
[----:B------:R-:W-:Y:S02]  /*3880*/  PRMT R4, RZ, 0x654, R4 ;  /* 0x00000654ff047816 */ /* 0x000fe40000000004 */
[----:B-1----:R-:W-:Y:S01]  /*3890*/  SHF.L.U32 R5, R12, 0x1f, RZ ;  /* 0x0000001f0c057819 */ /* 0x002fe200000006ff */
[----:B------:R-:W-:Y:S01]  /*38a0*/  UIADD3 UR7, UPT, UPT, UR4, 0x150, URZ ;  /* 0x0000015004077890 */ /* 0x000fe2000fffe0ff */
[----:B------:R1:W-:Y:S05]  /*38b0*/  SYNCS.ARRIVE.TRANS64.RED.A1T0 RZ, [R4+URZ], RZ ;  /* 0x000000ff04ff79a7 */ /* 0x0003ea00081004ff */
[----:B------:R-:W-:Y:S01]  /*38c0*/  IMAD.U32 R7, RZ, RZ, UR7 ;  /* 0x00000007ff077e24 */ /* 0x000fe2000f8e00ff */
[----:B------:R-:W2:Y:S04]  /*38d0*/  SYNCS.PHASECHK.TRANS64.TRYWAIT P0, [UR4+0x160], R5 ;  /* 0x00016005ff0075a7 */ /* 0x000ea80008001104 */
[----:B------:R-:W-:Y:S01]  /*38e0*/  PRMT R6, R0, 0x654, R7 ;  /* 0x0000065400067816 */ /* 0x000fe20000000007 */
[----:B-1----:R-:W-:Y:S01]  /*38f0*/  @!P2 IMAD.MOV.U32 R4, RZ, RZ, 0x10 ;  /* 0x00000010ff04a424 */ /* 0x002fe200078e00ff */
[----:B--2---:R-:W-:Y:S06]  /*3900*/  @!P0 BRA `(.L_x_62) ;  /* 0x0000007000e08947 */ /* 0x004fec0003800000 */
.L_x_198:
[----:B------:R-:W-:Y:S01]  /*3910*/  ULEA UR8, UR5, UR6, 0x4 ;  /* 0x0000000605087291 */ /* 0x000fe2000f8e20ff */
[----:B------:R-:W-:Y:S01]  /*3920*/  SEL R3, R6, R3, !P2 ;  /* 0x0000000306037207 */ /* 0x000fe20005000000 */
[----:B------:R-:W-:Y:S01]  /*3930*/  UIADD3 UR9, UPT, UPT, UR4, 0x150, URZ ;  /* 0x0000015004097890 */ /* 0x000fe2000fffe0ff */
[----:B-1----:R-:W-:Y:S01]  /*3940*/  LEA R2, R11, UR6, 0x3 ;  /* 0x000000060b027c11 */ /* 0x002fe2000f8e18ff */
[----:B------:R-:W-:Y:S01]  /*3950*/  UIADD3 UR8, UPT, UPT, UR8, 0x1e0, URZ ;  /* 0x000001e008087890 */ /* 0x000fe2000fffe0ff */
[----:B------:R-:W-:Y:S01]  /*3960*/  SHF.L.U32 R5, R10, 0x1f, RZ ;  /* 0x0000001f0a057819 */ /* 0x000fe200000006ff */
[----:B------:R1:W-:Y:S01]  /*3970*/  @!P2 SYNCS.ARRIVE.TRANS64.RED RZ, [R3+URZ], R4 ;  /* 0x0000000403ffa9a7 */ /* 0x0003e200080004ff */
[----:B------:R-:W-:Y:S01]  /*3980*/  UIADD3 UR4, UPT, UPT, UR5, 0x1, URZ ;  /* 0x0000000105047890 */ /* 0x000fe2000fffe0ff */
[----:B------:R-:W-:-:S03]  /*3990*/  VIADD R8, R8, 0x1 ;  /* 0x0000000108087836 */ /* 0x000fc60000000000 */
[----:B------:R-:W-:Y:S02]  /*39a0*/  UISETP.NE.AND UP0, UPT, UR4, 0x2, UPT ;  /* 0x000000020400788c */ /* 0x000fe4000bf05270 */
[----:B------:R-:W-:Y:S06]  /*39b0*/  UGETNEXTWORKID.BROADCAST [UR8], [UR9] ;  /* 0x00000000080073ca */ /* 0x000fec0008000100 */
[----:B------:R-:W-:Y:S01]  /*39c0*/  USEL UR7, URZ, 0x1, UP0 ;  /* 0x00000001ff077887 */ /* 0x000fe20008000000 */
[----:B------:R-:W-:Y:S01]  /*39d0*/  ISETP.NE.AND P0, PT, R8, 0x2, PT ;  /* 0x000000020800780c */ /* 0x000fe20003f05270 */
[----:B------:R-:W-:Y:S01]  /*39e0*/  USEL UR5, UR4, URZ, UP0 ;  /* 0x000000ff04057287 */ /* 0x000fe20008000000 */
[----:B------:R-:W2:Y:S03]  /*39f0*/  SYNCS.PHASECHK.TRANS64.TRYWAIT P1, [R2+URZ+0x150], R5 ;  /* 0x00015005020075a7 */ /* 0x000ea600080211ff */
[----:B------:R-:W-:Y:S01]  /*3a00*/  LOP3.LUT R12, R12, UR7, RZ, 0x3c, !PT ;  /* 0x000000070c0c7c12 */ /* 0x000fe2000f8e3cff */
[----:B-12---:R-:W-:Y:S07]  /*3a10*/  @!P1 BRA `(.L_x_63) ;  /* 0x0000007000b49947 */ /* 0x006fee0003800000 */
.L_x_199:
[C---:B------:R-:W-:Y:S01]  /*3a20*/  LEA R4, R11.reuse, UR6, 0x4 ;  /* 0x000000060b047c11 */ /* 0x040fe2000f8e20ff */
[----:B-1----:R-:W-:Y:S01]  /*3a30*/  VIADD R2, R2, 0x160 ;  /* 0x0000016002027836 */ /* 0x002fe20000000000 */
[----:B------:R-:W-:Y:S01]  /*3a40*/  SEL R8, R8, RZ, P0 ;  /* 0x000000ff08087207 */ /* 0x000fe20000000000 */
[----:B------:R-:W-:-:S03]  /*3a50*/  VIADD R11, R11, 0x1 ;  /* 0x000000010b0b7836 */ /* 0x000fc60000000000 */
[----:B------:R-:W1:Y:S01]  /*3a60*/  LDS.128 R4, [R4+0x1e0] ;  /* 0x0001e00004047984 */ /* 0x000e620000000c00 */
[----:B------:R-:W-:Y:S02]  /*3a70*/  PRMT R2, RZ, 0x654, R2 ;  /* 0x00000654ff027816 */ /* 0x000fe40000000002 */
[C---:B------:R-:W-:Y:S01]  /*3a80*/  ISETP.NE.AND P1, PT, R11.reuse, 0x2, PT ;  /* 0x000000020b00780c */ /* 0x040fe20003f25270 */
[----:B------:R-:W-:Y:S01]  /*3a90*/  @!PT LDS RZ, [RZ] ;  /* 0x00000000fffff984 */ /* 0x000fe20000000800 */
[----:B------:R-:W-:Y:S01]  /*3aa0*/  @!PT LDS RZ, [RZ] ;  /* 0x00000000fffff984 */ /* 0x000fe20000000800 */
[----:B------:R-:W-:Y:S01]  /*3ab0*/  @!PT LDS RZ, [RZ] ;  /* 0x00000000fffff984 */ /* 0x000fe20000000800 */
[----:B------:R-:W-:Y:S01]  /*3ac0*/  @!PT LDS RZ, [RZ] ;  /* 0x00000000fffff984 */ /* 0x000fe20000000800 */
[----:B------:R2:W-:Y:S06]  /*3ad0*/  MEMBAR.ALL.CTA ;  /* 0x0000000000007992 */ /* 0x0005ec0000008000 */
[----:B--2---:R-:W2:Y:S01]  /*3ae0*/  FENCE.VIEW.ASYNC.S ;  /* 0x00000000000073c6 */ /* 0x004ea20000000000 */
[----:B------:R-:W-:Y:S01]  /*3af0*/  SEL R11, R11, RZ, P1 ;  /* 0x000000ff0b0b7207 */ /* 0x000fe20000800000 */
[----:B--2---:R2:W-:Y:S01]  /*3b00*/  SYNCS.ARRIVE.TRANS64.RED.A1T0 RZ, [R2+URZ], RZ ;  /* 0x000000ff02ff79a7 */ /* 0x0045e200081004ff */
[----:B-1----:R-:W-:-:S02]  /*3b10*/  LOP3.LUT P3, RZ, R6, 0x1, RZ, 0xc0, !PT ;  /* 0x0000000106ff7812 */ /* 0x002fc4000786c0ff */
[----:B------:R-:W-:-:S04]  /*3b20*/  SEL R5, RZ, 0x1, P1 ;  /* 0x00000001ff057807 */ /* 0x000fc80000800000 */
[----:B------:R-:W-:Y:S02]  /*3b30*/  LOP3.LUT R10, R10, R5, RZ, 0x3c, !PT ;  /* 0x000000050a0a7212 */ /* 0x000fe400078e3cff */
[----:B--2---:R-:W-:-:S04]  /*3b40*/  SEL R2, RZ, 0x1, P0 ;  /* 0x00000001ff027807 */ /* 0x004fc80000000000 */
[----:B------:R-:W-:Y:S01]  /*3b50*/  LOP3.LUT R9, R9, R2, RZ, 0x3c, !PT ;  /* 0x0000000209097212 */ /* 0x000fe200078e3cff */
[----:B------:R-:W-:Y:S06]  /*3b60*/  @P3 BRA `(.L_x_64) ;  /* 0xfffffffc002c3947 */ /* 0x000fec000383ffff */
[----:B------:R-:W-:Y:S01]  /*3b70*/  ULEA UR4, UR5, UR6, 0x3 ;  /* 0x0000000605047291 */ /* 0x000fe2000f8e18ff */
[----:B------:R-:W-:-:S08]  /*3b80*/  SHF.L.U32 R3, R12, 0x1f, RZ ;  /* 0x0000001f0c037819 */ /* 0x000fd000000006ff */
[----:B------:R-:W1:Y:S02]  /*3b90*/  SYNCS.PHASECHK.TRANS64 P0, [UR4+0x160], R3 ;  /* 0x00016003ff0075a7 */ /* 0x000e640008001004 */
[----:B-1----:R-:W-:Y:S05]  /*3ba0*/  @P0 BRA `(.L_x_65) ;  /* 0x0000000000080947 */ /* 0x002fea0003800000 */
[----:B------:R-:W1:Y:S02]  /*3bb0*/  SYNCS.PHASECHK.TRANS64.TRYWAIT P0, [UR4+0x160], R3 ;  /* 0x00016003ff0075a7 */ /* 0x000e640008001104 */
[----:B-1----:R-:W-:Y:S05]  /*3bc0*/  @!P0 BRA `(.L_x_66) ;  /* 0x00000070005c8947 */ /* 0x002fea0003800000 */
.L_x_65:
[----:B------:R-:W-:-:S04]  /*3bd0*/  UIADD3 UR7, UPT, UPT, UR5, 0x1, URZ ;  /* 0x0000000105077890 */ /* 0x000fc8000fffe0ff */
[----:B------:R-:W-:-:S04]  /*3be0*/  UISETP.NE.AND UP0, UPT, UR7, 0x2, UPT ;  /* 0x000000020700788c */ /* 0x000fc8000bf05270 */
[----:B------:R-:W-:Y:S02]  /*3bf0*/  USEL UR8, URZ, 0x1, UP0 ;  /* 0x00000001ff087887 */ /* 0x000fe40008000000 */
[----:B------:R-:W-:-:S04]  /*3c00*/  USEL UR7, UR7, URZ, UP0 ;  /* 0x000000ff07077287 */ /* 0x000fc80008000000 */
[----:B------:R-:W-:Y:S01]  /*3c10*/  ULEA UR7, UR7, UR6, 0x3 ;  /* 0x0000000607077291 */ /* 0x000fe2000f8e18ff */
[----:B-1----:R-:W-:-:S04]  /*3c20*/  LOP3.LUT R3, R12, UR8, RZ, 0x3c, !PT ;  /* 0x000000080c037c12 */ /* 0x002fc8000f8e3cff */
[----:B------:R-:W-:-:S04]  /*3c30*/  SHF.L.U32 R0, R3, 0x1f, RZ ;  /* 0x0000001f03007819 */ /* 0x000fc800000006ff */
[----:B------:R-:W1:Y:S02]  /*3c40*/  SYNCS.PHASECHK.TRANS64 P0, [UR7+0x160], R0 ;  /* 0x00016000ff0075a7 */ /* 0x000e640008001007 */
[----:B-1----:R-:W-:Y:S05]  /*3c50*/  @P0 EXIT ;  /* 0x000000000000094d */ /* 0x002fea0003800000 */
[----:B------:R-:W-:Y:S02]  /*3c60*/  SHF.L.U32 R3, R3, 0x1f, RZ ;  /* 0x0000001f03037819 */ /* 0x000fe400000006ff */
[----:B------:R-:W-:-:S07]  /*3c70*/  MOV R0, UR7 ;  /* 0x0000000700007c02 */ /* 0x000fce0008000f00 */
.L_x_67:
[----:B-1----:R1:W2:Y:S02]  /*3c80*/  SYNCS.PHASECHK.TRANS64.TRYWAIT P0, [R0+URZ+0x160], R3 ;  /* 0x00016003000075a7 */ /* 0x0022a400080011ff */
[----:B--2---:R-:W-:Y:S05]  /*3c90*/  @!P0 NANOSLEEP.SYNCS 0x989680 ;  /* 0x009896800000895d */ /* 0x004fea0003900000 */
[----:B------:R-:W2:Y:S02]  /*3ca0*/  @!P0 SYNCS.PHASECHK.TRANS64 P0, [R0+URZ+0x160], R3 ;  /* 0x00016003000085a7 */ /* 0x000ea400080010ff */
[----:B--2---:R-:W-:Y:S05]  /*3cb0*/  @P0 EXIT ;  /* 0x000000000000094d */ /* 0x004fea0003800000 */
[----:B------:R-:W-:Y:S05]  /*3cc0*/  BRA `(.L_x_67) ;  /* 0xfffffffc00ec7947 */ /* 0x000fea000383ffff */
.L_x_60:
[----:B------:R-:W-:Y:S05]  /*3cd0*/  BRA.U UP4, `(.L_x_68) ;  /* 0x0000001104a47547 */ /* 0x000fea000b800000 */
[----:B------:R-:W1:Y:S01]  /*3ce0*/  S2UR UR7, SR_CgaCtaId ;  /* 0x00000000000779c3 */ /* 0x000e620000008800 */
[----:B------:R-:W-:Y:S01]  /*3cf0*/  UMOV UR4, 0x40 ;  /* 0x0000004000047882 */ /* 0x000fe20000000000 */
[----:B------:R-:W-:Y:S01]  /*3d00*/  NOP ;  /* 0x0000000000007918 */ /* 0x000fe20000000000 */
[----:B------:R-:W-:Y:S01]  /*3d10*/  UMOV UR6, 0x400 ;  /* 0x0000040000067882 */ /* 0x000fe20000000000 */
[----:B-1----:R-:W-:Y:S02]  /*3d20*/  ULEA UR5, UR7, UR4, 0x18 ;  /* 0x0000000407057291 */ /* 0x002fe4000f8ec0ff */
[----:B------:R-:W-:-:S07]  /*3d30*/  ULEA UR6, UR7, UR6, 0x18 ;  /* 0x0000000607067291 */ /* 0x000fce000f8ec0ff */
[----:B------:R-:W1:Y:S02]  /*3d40*/  LDS.U8 R0, [UR5+0x1c] ;  /* 0x00001c05ff007984 */ /* 0x000e640008000000 */
[----:B-1----:R-:W-:-:S13]  /*3d50*/  ISETP.NE.AND P0, PT, R0, RZ, PT ;  /* 0x000000ff0000720c */ /* 0x002fda0003f05270 */
[----:B------:R-:W-:Y:S05]  /*3d60*/  @P0 BRA `(.L_x_69) ;  /* 0x0000000400080947 */ /* 0x000fea0003800000 */
[----:B------:R-:W-:Y:S02]  /*3d70*/  UISETP.NE.U32.AND UP1, UPT, UR37, 0x1, UPT ;  /* 0x000000012500788c */ /* 0x000fe4000bf25070 */
[----:B------:R-:W-:-:S07]  /*3d80*/  UIADD3 UR7, UPT, UPT, UR5, 0x8, URZ ;  /* 0x0000000805077890 */ /* 0x000fce000fffe0ff */
[----:B------:R-:W-:Y:S05]  /*3d90*/  BRA.U !UP1, `(.L_x_70) ;  /* 0x00000001099c7547 */ /* 0x000fea000b800000 */
[----:B------:R-:W-:Y:S01]  /*3da0*/  ELECT P0, URZ, PT ;  /* 0x0000000000ff782f */ /* 0x000fe20003800000 */
[----:B------:R-:W-:-:S12]  /*3db0*/  BSSY B0, `(.L_x_70) ;  /* 0x0000025000007945 */ /* 0x000fd80003800000 */
[----:B------:R-:W-:Y:S05]  /*3dc0*/  @!P0 BRA `(.L_x_71) ;  /* 0x00000000008c8947 */ /* 0x000fea0003800000 */
[----:B------:R-:W-:-:S05]  /*3dd0*/  UMOV UR4, 0x10 ;  /* 0x0000001000047882 */ /* 0x000fca0000000000 */
[----:B------:R-:W-:Y:S04]  /*3de0*/  DEPBAR.LE SB1, 0x36 ;  /* 0x00009d800000791a */ /* 0x000fe80000000000 */
[----:B------:R-:W1:Y:S02]  /*3df0*/  UTCATOMSWS.2CTA.FIND_AND_SET.ALIGN UP0, UR4, UR4 ;  /* 0x00000004000475e3 */ /* 0x000e640008200800 */
[----:B-1----:R-:W-:Y:S01]  /*3e00*/  MOV R11, UR4 ;  /* 0x00000004000b7c02 */ /* 0x002fe20008000f00 */
[----:B------:R-:W-:Y:S06]  /*3e10*/  BRA.U UP0, `(.L_x_72) ;  /* 0x0000000100187547 */ /* 0x000fec000b800000 */
.L_x_73:
[----:B------:R-:W-:Y:S05]  /*3e20*/  NANOSLEEP 0x64 ;  /* 0x000000640000795d */ /* 0x000fea0003800000 */
[----:B------:R-:W-:-:S05]  /*3e30*/  UMOV UR4, 0x10 ;  /* 0x0000001000047882 */ /* 0x000fca0000000000 */
[----:B------:R-:W-:Y:S04]  /*3e40*/  DEPBAR.LE SB1, 0x36 ;  /* 0x00009d800000791a */ /* 0x000fe80000000000 */
[----:B------:R-:W1:Y:S02]  /*3e50*/  UTCATOMSWS.2CTA.FIND_AND_SET.ALIGN UP0, UR4, UR4 ;  /* 0x00000004000475e3 */ /* 0x000e640008200800 */
[----:B-1----:R-:W-:Y:S01]  /*3e60*/  MOV R11, UR4 ;  /* 0x00000004000b7c02 */ /* 0x002fe20008000f00 */
[----:B------:R-:W-:Y:S05]  /*3e70*/  BRA.U !UP0, `(.L_x_73) ;  /* 0xfffffffd08e87547 */ /* 0x000fea000b83ffff */
.L_x_72:
[----:B------:R-:W1:Y:S01]  /*3e80*/  LDS R7, [UR5+0x10] ;  /* 0x00001005ff077984 */ /* 0x000e620008000800 */
[----:B------:R-:W-:Y:S01]  /*3e90*/  IMAD.U32 R5, RZ, RZ, UR6 ;  /* 0x00000006ff057e24 */ /* 0x000fe2000f8e00ff */
[----:B------:R-:W-:-:S03]  /*3ea0*/  MOV R4, UR35 ;  /* 0x0000002300047c02 */ /* 0x000fc60008000f00 */
[----:B------:R-:W-:Y:S01]  /*3eb0*/  VIADD R5, R5, 0x200 ;  /* 0x0000020005057836 */ /* 0x000fe20000000000 */
[----:B-1----:R-:W-:-:S04]  /*3ec0*/  SHF.L.U32 R7, R7, 0x1f, RZ ;  /* 0x0000001f07077819 */ /* 0x002fc800000006ff */
[----:B------:R-:W1:Y:S02]  /*3ed0*/  SYNCS.PHASECHK.TRANS64.TRYWAIT P0, [UR5+0x8], R7 ;  /* 0x00000807ff0075a7 */ /* 0x000e640008001105 */
[----:B-1----:R-:W-:Y:S05]  /*3ee0*/  @P0 BRA `(.L_x_74) ;  /* 0x0000000000080947 */ /* 0x002fea0003800000 */
[----:B------:R-:W1:Y:S02]  /*3ef0*/  SYNCS.PHASECHK.TRANS64.TRYWAIT P0, [UR5+0x8], R7 ;  /* 0x00000807ff0075a7 */ /* 0x000e640008001105 */
[----:B-1----:R-:W-:Y:S05]  /*3f00*/  @!P0 BRA `(.L_x_75) ;  /* 0x0000006c00a48947 */ /* 0x002fea0003800000 */
.L_x_74:
[----:B-1----:R-:W-:Y:S01]  /*3f10*/  HFMA2 R0, -RZ, RZ, 0, 5.9604644775390625e-08 ;  /* 0x00000001ff007431 */ /* 0x002fe200000001ff */
[----:B------:R-:W-:Y:S01]  /*3f20*/  UPRMT UR4, UR35, 0x654, UR7 ;  /* 0x0000065423047896 */ /* 0x000fe20008000007 */
[----:B------:R-:W-:Y:S01]  /*3f30*/  IMAD.MOV.U32 R8, RZ, RZ, 0xffff ;  /* 0x0000ffffff087424 */ /* 0x000fe200078e00ff */
[----:B------:R-:W-:Y:S01]  /*3f40*/  PRMT R4, R4, 0x654, R5 ;  /* 0x0000065404047816 */ /* 0x000fe20000000005 */
[----:B------:R-:W-:Y:S02]  /*3f50*/  IMAD.MOV.U32 R6, RZ, RZ, 0x4 ;  /* 0x00000004ff067424 */ /* 0x000fe400078e00ff */
[----:B------:R-:W-:Y:S01]  /*3f60*/  IMAD.SHL.U32 R9, R11, 0x20, RZ ;  /* 0x000000200b097824 */ /* 0x000fe200078e00ff */
[----:B------:R-:W-:Y:S02]  /*3f70*/  MOV R5, UR4 ;  /* 0x0000000400057c02 */ /* 0x000fe40008000f00 */
[-C--:B------:R-:W-:Y:S01]  /*3f80*/  SHF.L.U32 R8, R8, R11.reuse, RZ ;  /* 0x0000000b08087219 */ /* 0x080fe200000006ff */
[----:B------:R1:W-:Y:S01]  /*3f90*/  SYNCS.ARRIVE.TRANS64.RED RZ, [UR4], R6 ;  /* 0x00000006ffff79a7 */ /* 0x0003e20008000404 */
[----:B------:R-:W-:Y:S01]  /*3fa0*/  SHF.L.U32 R7, R0, R11, RZ ;  /* 0x0000000b00077219 */ /* 0x000fe200000006ff */
[----:B------:R1:W-:Y:S04]  /*3fb0*/  STS [UR6+0x200], R9 ;  /* 0x00020009ff007988 */ /* 0x0003e80008000806 */
[----:B------:R1:W-:Y:S04]  /*3fc0*/  STAS [R4.64], R11 ;  /* 0x0000000b04007dbd */ /* 0x0003e8000c0008ff */
[----:B------:R1:W-:Y:S04]  /*3fd0*/  ATOMS.OR RZ, [UR5+0x14], R8 ;  /* 0x00001408ffff798c */ /* 0x0003e8000b000005 */
[----:B------:R1:W-:Y:S04]  /*3fe0*/  ATOMS.OR RZ, [UR5+0x18], R7 ;  /* 0x00001807ffff798c */ /* 0x0003e8000b000005 */
[----:B------:R1:W-:Y:S02]  /*3ff0*/  ATOMS.XOR RZ, [UR5+0x10], R0 ;  /* 0x00001000ffff798c */ /* 0x0003e4000b800005 */
.L_x_71:
[----:B------:R-:W-:Y:S05]  /*4000*/  BSYNC B0 ;  /* 0x0000000000007941 */ /* 0x000fea0003800000 */
.L_x_70:
[----:B------:R-:W-:Y:S05]  /*4010*/  BRA.U UP1, `(.L_x_76) ;  /* 0x00000001016c7547 */ /* 0x000fea000b800000 */
[----:B------:R-:W-:-:S03]  /*4020*/  UMOV UR4, 0xffffffff ;  /* 0xffffffff00047882 */ /* 0x000fc60000000000 */
[----:B------:R-:W-:Y:S05]  /*4030*/  BRA.DIV UR4, `(.L_x_77) ;  /* 0x0000006e04707947 */ /* 0x000fea000b800000 */
[----:B------:R-:W-:-:S13]  /*4040*/  ELECT P0, URZ, PT ;  /* 0x0000000000ff782f */ /* 0x000fda0003800000 */
.L_x_203:
[----:B------:R-:W-:Y:S05]  /*4050*/  @!P0 BRA `(.L_x_76) ;  /* 0x00000000005c8947 */ /* 0x000fea0003800000 */
[----:B-1----:R-:W1:Y:S02]  /*4060*/  LDS R5, [UR5+0x10] ;  /* 0x00001005ff057984 */ /* 0x002e640008000800 */
[----:B-1----:R-:W-:-:S04]  /*4070*/  SHF.L.U32 R5, R5, 0x1f, RZ ;  /* 0x0000001f05057819 */ /* 0x002fc800000006ff */
[----:B------:R-:W1:Y:S02]  /*4080*/  SYNCS.PHASECHK.TRANS64.TRYWAIT P0, [UR5+0x8], R5 ;  /* 0x00000805ff0075a7 */ /* 0x000e640008001105 */
[----:B-1----:R-:W-:Y:S05]  /*4090*/  @P0 BRA `(.L_x_78) ;  /* 0x0000000000080947 */ /* 0x002fea0003800000 */
[----:B------:R-:W1:Y:S02]  /*40a0*/  SYNCS.PHASECHK.TRANS64.TRYWAIT P0, [UR5+0x8], R5 ;  /* 0x00000805ff0075a7 */ /* 0x000e640008001105 */
[----:B-1----:R-:W-:Y:S05]  /*40b0*/  @!P0 BRA `(.L_x_79) ;  /* 0x0000006c00748947 */ /* 0x002fea0003800000 */
.L_x_78:
[----:B------:R-:W2:Y:S01]  /*40c0*/  LDS R7, [UR6+0x200] ;  /* 0x00020006ff077984 */ /* 0x000ea20008000800 */
[----:B-1----:R-:W-:Y:S02]  /*40d0*/  HFMA2 R0, -RZ, RZ, 0, 5.9604644775390625e-08 ;  /* 0x00000001ff007431 */ /* 0x002fe400000001ff */
[----:B------:R-:W-:Y:S01]  /*40e0*/  IMAD.MOV.U32 R4, RZ, RZ, 0xffff ;  /* 0x0000ffffff047424 */ /* 0x000fe200078e00ff */
[----:B------:R-:W-:Y:S01]  /*40f0*/  UPRMT UR4, UR35, 0x654, UR7 ;  /* 0x0000065423047896 */ /* 0x000fe20008000007 */
[----:B--2---:R-:W-:-:S03]  /*4100*/  IMAD.SHL.U32 R5, R7, 0x20, RZ ;  /* 0x0000002007057824 */ /* 0x004fc600078e00ff */
[-C--:B------:R-:W-:Y:S02]  /*4110*/  SHF.L.U32 R4, R4, R7.reuse, RZ ;  /* 0x0000000704047219 */ /* 0x080fe400000006ff */
[----:B------:R-:W-:Y:S01]  /*4120*/  SHF.L.U32 R7, R0, R7, RZ ;  /* 0x0000000700077219 */ /* 0x000fe200000006ff */
[----:B------:R2:W-:Y:S04]  /*4130*/  STS [UR6+0x200], R5 ;  /* 0x00020005ff007988 */ /* 0x0005e80008000806 */
[----:B------:R2:W-:Y:S04]  /*4140*/  ATOMS.OR RZ, [UR5+0x14], R4 ;  /* 0x00001404ffff798c */ /* 0x0005e8000b000005 */
[----:B------:R2:W-:Y:S01]  /*4150*/  ATOMS.OR RZ, [UR5+0x18], R7 ;  /* 0x00001807ffff798c */ /* 0x0005e2000b000005 */
[----:B------:R-:W-:Y:S03]  /*4160*/  SYNCS.ARRIVE.TRANS64.RED.A1T0 RZ, [UR4], RZ ;  /* 0x000000ffffff79a7 */ /* 0x000fe60008100404 */
[----:B------:R2:W-:Y:S01]  /*4170*/  ATOMS.XOR RZ, [UR5+0x10], R0 ;  /* 0x00001000ffff798c */ /* 0x0005e2000b800005 */
[----:B------:R-:W-:Y:S05]  /*4180*/  BRA `(.L_x_76) ;  /* 0x0000000000107947 */ /* 0x000fea0003800000 */
.L_x_69:
[----:B------:R-:W-:Y:S02]  /*4190*/  MOV R0, 0xffffffff ;  /* 0xffffffff00007802 */ /* 0x000fe40000000f00 */
[----:B------:R-:W-:-:S03]  /*41a0*/  MOV R4, 0x41d0 ;  /* 0x000041d000047802 */ /* 0x000fc60000000f00 */
[----:B------:R1:W-:Y:S04]  /*41b0*/  STS [UR6+0x200], R0 ;  /* 0x00020000ff007988 */ /* 0x0003e80008000806 */
[----:B-1---5:R-:W-:Y:S05]  /*41c0*/  CALL.REL.NOINC `($__internal_1_$__cuda_sm10x_tcgen05_guardrail_trap_phase_invalid_during_alloc) ;  /* 0x0000007400487944 */ /* 0x022fea0003c00000 */
.L_x_76:
[----:B------:R-:W-:Y:S05]  /*41d0*/  WARPSYNC.ALL ;  /* 0x0000000000007948 */ /* 0x000fea0003800000 */
[----:B------:R-:W3:Y:S01]  /*41e0*/  S2UR UR4, SR_CgaCtaId ;  /* 0x00000000000479c3 */ /* 0x000ee20000008800 */
[----:B------:R-:W-:Y:S01]  /*41f0*/  UMOV UR17, 0x400 ;  /* 0x0000040000117882 */ /* 0x000fe20000000000 */
[----:B------:R-:W-:-:S06]  /*4200*/  NOP ;  /* 0x0000000000007918 */ /* 0x000fcc0000000000 */
[----:B------:R-:W-:Y:S06]  /*4210*/  BAR.ARV 0x6, 0xa0 ;  /* 0x0182800000007b1d */ /* 0x000fec0000002000 */
[----:B------:R-:W4:Y:S01]  /*4220*/  LDCU UR6, c[0x0][0x38c] ;  /* 0x00007180ff0677ac */ /* 0x000f220008000800 */
[----:B------:R-:W-:Y:S01]  /*4230*/  LOP3.LUT R3, R3, 0xffff, RZ, 0xc0, !PT ;  /* 0x0000ffff03037812 */ /* 0x000fe200078ec0ff */
[----:B-1----:R-:W-:Y:S01]  /*4240*/  IMAD.MOV.U32 R9, RZ, RZ, 0x1 ;  /* 0x00000001ff097424 */ /* 0x002fe200078e00ff */
[----:B------:R-:W-:Y:S01]  /*4250*/  LOP3.LUT R2, R2, 0xffff, RZ, 0xc0, !PT ;  /* 0x0000ffff02027812 */ /* 0x000fe200078ec0ff */
[----:B------:R-:W-:Y:S01]  /*4260*/  IMAD.MOV.U32 R8, RZ, RZ, RZ ;  /* 0x000000ffff087224 */ /* 0x000fe200078e00ff */
[----:B------:R-:W-:Y:S01]  /*4270*/  R2UR UR20, R3 ;  /* 0x00000000031472ca */ /* 0x000fe200000e0000 */
[----:B------:R-:W-:Y:S01]  /*4280*/  UMOV UR24, URZ ;  /* 0x000000ff00187c82 */ /* 0x000fe20008000000 */
[----:B------:R-:W-:-:S02]  /*4290*/  R2UR UR30, R2 ;  /* 0x00000000021e72ca */ /* 0x000fc400000e0000 */
[----:B------:R-:W-:Y:S01]  /*42a0*/  CS2R R2, SRZ ;  /* 0x0000000000027805 */ /* 0x000fe2000001ff00 */
[----:B------:R-:W-:Y:S01]  /*42b0*/  UMOV UR15, URZ ;  /* 0x000000ff000f7c82 */ /* 0x000fe20008000000 */
[----:B---3--:R-:W-:Y:S01]  /*42c0*/  ULEA UR17, UR4, UR17, 0x18 ;  /* 0x0000001104117291 */ /* 0x008fe2000f8ec0ff */
[----:B------:R-:W-:Y:S01]  /*42d0*/  UMOV UR14, URZ ;  /* 0x000000ff000e7c82 */ /* 0x000fe20008000000 */
[----:B------:R-:W-:Y:S02]  /*42e0*/  UISETP.NE.AND UP3, UPT, UR37, URZ, UPT ;  /* 0x000000ff2500728c */ /* 0x000fe4000bf65270 */
[----:B------:R-:W-:Y:S02]  /*42f0*/  UIADD3 UR5, UPT, UPT, UR17, 0x8600, URZ ;  /* 0x0000860011057890 */ /* 0x000fe4000fffe0ff */
[----:B------:R-:W-:-:S03]  /*4300*/  UIADD3 UR4, UPT, UPT, UR17, 0x28600, URZ ;  /* 0x0002860011047890 */ /* 0x000fc6000fffe0ff */
[----:B--2---:R-:W1:Y:S01]  /*4310*/  LDS R0, [UR17+0x200] ;  /* 0x00020011ff007984 */ /* 0x004e620008000800 */
[----:B----4-:R-:W-:Y:S02]  /*4320*/  UIADD3 UR6, UPT, UPT, UR6, 0x1f, URZ ;  /* 0x0000001f06067890 */ /* 0x010fe4000fffe0ff */
[----:B------:R-:W-:Y:S02]  /*4330*/  USHF.R.U32.HI UR5, URZ, 0x4, UR5 ;  /* 0x00000004ff057899 */ /* 0x000fe40008011605 */
[----:B------:R-:W-:Y:S02]  /*4340*/  USHF.R.S32.HI UR25, URZ, 0x1f, UR6 ;  /* 0x0000001fff197899 */ /* 0x000fe40008011406 */
[----:B------:R-:W-:Y:S02]  /*4350*/  USHF.R.U32.HI UR4, URZ, 0x4, UR4 ;  /* 0x00000004ff047899 */ /* 0x000fe40008011604 */
[----:B------:R-:W-:Y:S02]  /*4360*/  ULEA.HI UR25, UR25, UR6, URZ, 0x5 ;  /* 0x0000000619197291 */ /* 0x000fe4000f8f28ff */
[----:B------:R-:W-:-:S02]  /*4370*/  ULOP3.LUT UR5, UR5, 0x3fff, URZ, 0xc0, !UPT ;  /* 0x00003fff05057892 */ /* 0x000fc4000f8ec0ff */
[----:B------:R-:W-:Y:S02]  /*4380*/  USHF.R.S32.HI UR25, URZ, 0x5, UR25 ;  /* 0x00000005ff197899 */ /* 0x000fe40008011419 */
[----:B------:R-:W-:Y:S02]  /*4390*/  ULOP3.LUT UR22, UR4, 0x3fff, URZ, 0xc0, !UPT ;  /* 0x00003fff04167892 */ /* 0x000fe4000f8ec0ff */
[----:B------:R-:W-:Y:S02]  /*43a0*/  UISETP.LT.AND UP0, UPT, UR25, 0x1, UPT ;  /* 0x000000011900788c */ /* 0x000fe4000bf01270 */
[----:B------:R-:W-:Y:S02]  /*43b0*/  ULOP3.LUT UR21, UR5, 0x10000, URZ, 0xfc, !UPT ;  /* 0x0001000005157892 */ /* 0x000fe4000f8efcff */
[----:B------:R-:W-:Y:S02]  /*43c0*/  ULOP3.LUT UR22, UR22, 0x10000, URZ, 0xfc, !UPT ;  /* 0x0001000016167892 */ /* 0x000fe4000f8efcff */
[----:B------:R-:W-:Y:S01]  /*43d0*/  USEL UR31, UR25, 0x1, !UP0 ;  /* 0x00000001191f7887 */ /* 0x000fe2000c000000 */
[----:B------:R-:W-:Y:S01]  /*43e0*/  UMOV UR28, 0x0 ;  /* 0x00000000001c7882 */ /* 0x000fe20000000000 */
[----:B------:R-:W-:Y:S01]  /*43f0*/  UMOV UR29, 0x10200010 ;  /* 0x10200010001d7882 */ /* 0x000fe20000000000 */
[----:B------:R-:W-:Y:S01]  /*4400*/  UMOV UR26, 0x0 ;  /* 0x00000000001a7882 */ /* 0x000fe20000000000 */
[----:B------:R-:W-:Y:S01]  /*4410*/  UMOV UR27, 0x10200010 ;  /* 0x10200010001b7882 */ /* 0x000fe20000000000 */
[----:B-1----:R-:W-:-:S15]  /*4420*/  R2UR UR32, R0 ;  /* 0x00000000002072ca */ /* 0x002fde00000e0000 */
.L_x_87:
[C---:B------:R-:W-:Y:S02]  /*4430*/  LEA R0, R8.reuse, UR17, 0x3 ;  /* 0x0000001108007c11 */ /* 0x040fe4000f8e18ff */
[----:B------:R-:W-:Y:S02]  /*4440*/  SHF.L.U32 R5, R3, 0x1f, RZ ;  /* 0x0000001f03057819 */ /* 0x000fe400000006ff */
[----:B------:R-:W-:Y:S02]  /*4450*/  LEA R4, R8, UR17, 0x4 ;  /* 0x0000001108047c11 */ /* 0x000fe4000f8e20ff */
[----:B------:R-:W1:Y:S02]  /*4460*/  SYNCS.PHASECHK.TRANS64.TRYWAIT P0, [R0+URZ+0x150], R5 ;  /* 0x00015005000075a7 */ /* 0x000e6400080011ff */
[----:B-1-3--:R-:W-:Y:S05]  /*4470*/  @!P0 BRA `(.L_x_80) ;  /* 0x00000068009c8947 */ /* 0x00afea0003800000 */
.L_x_204:
[----:B-1----:R-:W1:Y:S01]  /*4480*/  LDS.128 R4, [R4+0x1e0] ;  /* 0x0001e00004047984 */ /* 0x002e620000000c00 */
[----:B------:R-:W-:Y:S02]  /*4490*/  VIADD R0, R0, 0x160 ;  /* 0x0000016000007836 */ /* 0x000fe40000000000 */
[----:B------:R-:W-:Y:S01]  /*44a0*/  VIADD R8, R8, 0x1 ;  /* 0x0000000108087836 */ /* 0x000fe20000000000 */
[----:B------:R-:W-:Y:S01]  /*44b0*/  @!PT LDS RZ, [RZ] ;  /* 0x00000000fffff984 */ /* 0x000fe20000000800 */
[----:B------:R-:W-:Y:S01]  /*44c0*/  @!PT LDS RZ, [RZ] ;  /* 0x00000000fffff984 */ /* 0x000fe20000000800 */
[----:B------:R-:W-:Y:S01]  /*44d0*/  @!PT LDS RZ, [RZ] ;  /* 0x00000000fffff984 */ /* 0x000fe20000000800 */
[----:B------:R-:W-:Y:S01]  /*44e0*/  @!PT LDS RZ, [RZ] ;  /* 0x00000000fffff984 */ /* 0x000fe20000000800 */
[----:B------:R2:W-:Y:S06]  /*44f0*/  MEMBAR.ALL.CTA ;  /* 0x0000000000007992 */ /* 0x0005ec0000008000 */
[----:B--2---:R-:W2:Y:S01]  /*4500*/  FENCE.VIEW.ASYNC.S ;  /* 0x00000000000073c6 */ /* 0x004ea20000000000 */
[----:B------:R-:W-:-:S04]  /*4510*/  PRMT R0, RZ, 0x654, R0 ;  /* 0x00000654ff007816 */ /* 0x000fc80000000000 */
[----:B--2---:R2:W-:Y:S01]  /*4520*/  SYNCS.ARRIVE.TRANS64.RED.A1T0 RZ, [R0+URZ], RZ ;  /* 0x000000ff00ff79a7 */ /* 0x0045e200081004ff */
[----:B-1----:R-:W-:Y:S01]  /*4530*/  LOP3.LUT P1, RZ, R6, 0x1, RZ, 0xc0, !PT ;  /* 0x0000000106ff7812 */ /* 0x002fe2000782c0ff */
[----:B--2---:R-:W-:-:S12]  /*4540*/  BRA.U UP3, `(.L_x_81) ;  /* 0x0000000103e07547 */ /* 0x004fd8000b800000 */
[----:B------:R-:W1:Y:S01]  /*4550*/  LDCU UR4, c[0x0][0x38c] ;  /* 0x00007180ff0477ac */ /* 0x000e620008000800 */
[----:B------:R-:W-:Y:S02]  /*4560*/  PLOP3.LUT P2, PT, PT, PT, PT, 0x80, 0x8 ;  /* 0x000000000008781c */ /* 0x000fe40003f4f070 */
[----:B------:R-:W-:Y:S01]  /*4570*/  SHF.L.U32 R5, R9, 0x1f, RZ ;  /* 0x0000001f09057819 */ /* 0x000fe200000006ff */
[----:B------:R-:W-:Y:S02]  /*4580*/  ULEA UR23, UR24, UR17, 0x3 ;  /* 0x0000001118177291 */ /* 0x000fe4000f8e18ff */
[----:B------:R-:W-:Y:S02]  /*4590*/  ULEA UR18, UR24, UR32, 0x7 ;  /* 0x0000002018127291 */ /* 0x000fe4000f8e38ff */
[----:B-1----:R-:W-:-:S06]  /*45a0*/  UISETP.GE.AND UP0, UPT, UR4, 0x1, UPT ;  /* 0x000000010400788c */ /* 0x002fcc000bf06270 */
[----:B------:R-:W-:-:S05]  /*45b0*/  PLOP3.LUT P0, PT, PT, PT, UP0, 0x80, 0x8 ;  /* 0x000000000008781c */ /* 0x000fca0003f0f008 */
[----:B------:R-:W-:-:S08]  /*45c0*/  @UP0 ULEA UR4, UR15, UR17, 0x3 ;  /* 0x000000110f040291 */ /* 0x000fd0000f8e18ff */
[----:B------:R-:W-:-:S04]  /*45d0*/  @P0 SHF.L.U32 R0, R2, 0x1f, RZ ;  /* 0x0000001f02000819 */ /* 0x000fc800000006ff */
[----:B------:R1:W2:Y:S01]  /*45e0*/  @P0 SYNCS.PHASECHK.TRANS64.TRYWAIT P2, [UR4], R0 ;  /* 0x00000000ff0005a7 */ /* 0x0002a20008041104 */
[----:B------:R-:W3:Y:S02]  /*45f0*/  SYNCS.PHASECHK.TRANS64.TRYWAIT P0, [UR23+0x190], R5 ;  /* 0x00019005ff0075a7 */ /* 0x000ee40008001117 */
[----:B-123--:R-:W-:Y:S05]  /*4600*/  @!P0 BRA `(.L_x_82) ;  /* 0x00000068004c8947 */ /* 0x00efea0003800000 */
.L_x_206:
[----:B------:R-:W-:Y:S01]  /*4610*/  UMOV UR19, UR14 ;  /* 0x0000000e00137c82 */ /* 0x000fe20008000000 */
[----:B------:R-:W-:Y:S05]  /*4620*/  BRA.U !UP0, `(.L_x_83) ;  /* 0x0000000108987547 */ /* 0x000fea000b800000 */
[----:B------:R-:W-:Y:S02]  /*4630*/  UIADD3 UR19, UPT, UPT, UR31, UR14, URZ ;  /* 0x0000000e1f137290 */ /* 0x000fe4000fffe0ff */
[----:B------:R-:W-:Y:S01]  /*4640*/  UPLOP3.LUT UP2, UPT, UPT, UPT, UPT, 0x40, 0x4 ;  /* 0x000000000004789c */ /* 0x000fe20003f4e870 */
[----:B------:R-:W-:Y:S01]  /*4650*/  UMOV UR16, UR25 ;  /* 0x0000001900107c82 */ /* 0x000fe20008000000 */
[----:B------:R-:W-:-:S09]  /*4660*/  UMOV UR6, UR15 ;  /* 0x0000000f00067c82 */ /* 0x000fd20008000000 */
.L_x_86:
[----:B--2---:R-:W-:Y:S01]  /*4670*/  ULEA UR5, UR6, UR17, 0x3 ;  /* 0x0000001106057291 */ /* 0x004fe2000f8e18ff */
[----:B---3--:R-:W-:Y:S11]  /*4680*/  @P2 BRA `(.L_x_84) ;  /* 0x00000000000c2947 */ /* 0x008ff60003800000 */
[----:B-1----:R-:W-:Y:S04]  /*4690*/  SHF.L.U32 R5, R2, 0x1f, RZ ;  /* 0x0000001f02057819 */ /* 0x002fe800000006ff */
[----:B------:R-:W1:Y:S02]  /*46a0*/  SYNCS.PHASECHK.TRANS64.TRYWAIT P0, [UR5], R5 ;  /* 0x00000005ff0075a7 */ /* 0x000e640008001105 */
[----:B-1----:R-:W-:Y:S05]  /*46b0*/  @!P0 BRA `(.L_x_85) ;  /* 0x0000006800388947 */ /* 0x002fea0003800000 */
.L_x_84:
[----:B------:R-:W-:Y:S01]  /*46c0*/  UISETP.NE.AND UP0, UPT, UR16, 0x1, UPT ;  /* 0x000000011000788c */ /* 0x000fe2000bf05270 */
[----:B------:R-:W-:Y:S01]  /*46d0*/  PLOP3.LUT P2, PT, PT, PT, PT, 0x80, 0x8 ;  /* 0x000000000008781c */ /* 0x000fe20003f4f070 */
[----:B------:R-:W-:Y:S02]  /*46e0*/  UIADD3 UR4, UPT, UPT, UR6, 0x1, URZ ;  /* 0x0000000106047890 */ /* 0x000fe4000fffe0ff */
[----:B------:R-:W-:Y:S02]  /*46f0*/  ULEA UR12, UR6, UR22, 0x8 ;  /* 0x00000016060c7291 */ /* 0x000fe4000f8e40ff */
[----:B------:R-:W-:Y:S01]  /*4700*/  UISETP.NE.AND UP1, UPT, UR4, 0x10, UPT ;  /* 0x000000100400788c */ /* 0x000fe2000bf25270 */
[----:B------:R-:W-:Y:S01]  /*4710*/  PLOP3.LUT P0, PT, PT, PT, UP0, 0x80, 0x8 ;  /* 0x000000000008781c */ /* 0x000fe20003f0f008 */
[----:B------:R-:W-:Y:S02]  /*4720*/  UIADD3 UR10, UPT, UPT, UR12, 0x2, URZ ;  /* 0x000000020c0a7890 */ /* 0x000fe4000fffe0ff */
[----:B------:R-:W-:Y:S02]  /*4730*/  USEL UR7, URZ, 0x1, UP1 ;  /* 0x00000001ff077887 */ /* 0x000fe40008800000 */
[----:B------:R-:W-:Y:S02]  /*4740*/  USEL UR15, UR4, URZ, UP1 ;  /* 0x000000ff040f7287 */ /* 0x000fe40008800000 */
[----:B------:R-:W-:Y:S02]  /*4750*/  UIADD3 UR14, UPT, UPT, UR14, 0x1, URZ ;  /* 0x000000010e0e7890 */ /* 0x000fe4000fffe0ff */
[----:B------:R-:W-:Y:S01]  /*4760*/  @UP0 ULEA UR4, UR15, UR17, 0x3 ;  /* 0x000000110f040291 */ /* 0x000fe2000f8e18ff */
[----:B------:R-:W-:Y:S01]  /*4770*/  LOP3.LUT R2, R2, UR7, RZ, 0x3c, !PT ;  /* 0x0000000702027c12 */ /* 0x000fe2000f8e3cff */
[----:B------:R-:W-:Y:S01]  /*4780*/  UIADD3 UR7, UPT, UPT, UR5, 0x80, URZ ;  /* 0x0000008005077890 */ /* 0x000fe2000fffe0ff */
[----:B------:R-:W-:Y:S02]  /*4790*/  UMOV UR13, 0x80004020 ;  /* 0x80004020000d7882 */ /* 0x000fe40000000000 */
[----:B-1----:R-:W-:Y:S01]  /*47a0*/  @P0 SHF.L.U32 R0, R2, 0x1f, RZ ;  /* 0x0000001f02000819 */ /* 0x002fe200000006ff */
[----:B------:R-:W-:Y:S01]  /*47b0*/  UMOV UR5, 0x80004020 ;  /* 0x8000402000057882 */ /* 0x000fe20000000000 */
[----:B------:R-:W-:Y:S01]  /*47c0*/  UMOV UR11, 0x80004020 ;  /* 0x80004020000b7882 */ /* 0x000fe20000000000 */
[----:B------:R-:W-:Y:S01]  /*47d0*/  UMOV UR9, 0x80004020 ;  /* 0x8000402000097882 */ /* 0x000fe20000000000 */
[----:B------:R2:W3:Y:S01]  /*47e0*/  @P0 SYNCS.PHASECHK.TRANS64.TRYWAIT P2, [UR4], R0 ;  /* 0x00000000ff0005a7 */ /* 0x0004e20008041104 */
[----:B------:R-:W-:Y:S02]  /*47f0*/  ULEA UR4, UR6, UR21, 0x9 ;  /* 0x0000001506047291 */ /* 0x000fe4000f8e48ff */
[----:B------:R-:W-:Y:S02]  /*4800*/  UISETP.NE.AND UP0, UPT, UR14, UR19, UPT ;  /* 0x000000130e00728c */ /* 0x000fe4000bf05270 */
[----:B------:R-:W-:Y:S02]  /*4810*/  UIADD3 UR8, UPT, UPT, UR4, 0x2, URZ ;  /* 0x0000000204087890 */ /* 0x000fe4000fffe0ff */
[----:B------:R-:W-:Y:S01]  /*4820*/  UIADD3 UR16, UPT, UPT, UR16, -0x1, URZ ;  /* 0xffffffff10107890 */ /* 0x000fe2000fffe0ff */
[----:B------:R-:W-:Y:S02]  /*4830*/  UMOV UR6, UR15 ;  /* 0x0000000f00067c82 */ /* 0x000fe40008000000 */
[----:B------:R2:W-:Y:S01]  /*4840*/  UTCHMMA.2CTA gdesc[UR4], gdesc[UR12], tmem[UR18], tmem[UR28], idesc[UR29], UP2 ;  /* 0x00ff1c0c040075ea */ /* 0x0005e20009200012 */
[----:B------:R-:W-:Y:S03]  /*4850*/  UPLOP3.LUT UP2, UPT, UPT, UPT, UPT, 0x80, 0x8 ;  /* 0x000000000008789c */ /* 0x000fe60003f4f070 */
[----:B------:R2:W-:Y:S01]  /*4860*/  UTCHMMA.2CTA gdesc[UR8], gdesc[UR10], tmem[UR18], tmem[UR26], idesc[UR27], UPT ;  /* 0x00ff1a0a080075ea */ /* 0x0005e2000ba00012 */
[----:B------:R2:W-:Y:S01]  /*4870*/  UTCBAR.2CTA.MULTICAST [UR7], URZ, UR20 ;  /* 0x000000ff070073e9 */ /* 0x0005e20008200814 */
[----:B------:R-:W-:Y:S06]  /*4880*/  BRA.U UP0, `(.L_x_86) ;  /* 0xfffffffd00787547 */ /* 0x000fec000b83ffff */
.L_x_83:
[----:B--2---:R-:W-:Y:S01]  /*4890*/  UIADD3 UR4, UPT, UPT, UR23, 0x170, URZ ;  /* 0x0000017017047890 */ /* 0x004fe2000fffe0ff */
[----:B------:R-:W-:-:S08]  /*48a0*/  UMOV UR14, UR19 ;  /* 0x00000013000e7c82 */ /* 0x000fd00008000000 */
[----:B------:R2:W-:Y:S01]  /*48b0*/  UTCBAR.2CTA.MULTICAST [UR4], URZ, UR30 ;  /* 0x000000ff040073e9 */ /* 0x0005e2000820081e */
[----:B------:R-:W-:Y:S02]  /*48c0*/  NOP ;  /* 0x0000000000007918 */ /* 0x000fe40000000000 */
.L_x_81:
[----:B--2---:R-:W-:Y:S01]  /*48d0*/  UIADD3 UR4, UPT, UPT, UR24, 0x1, URZ ;  /* 0x0000000118047890 */ /* 0x004fe2000fffe0ff */
[----:B------:R-:W-:-:S03]  /*48e0*/  ISETP.NE.AND P0, PT, R8, 0x2, PT ;  /* 0x000000020800780c */ /* 0x000fc60003f05270 */
[----:B------:R-:W-:Y:S01]  /*48f0*/  UISETP.NE.AND UP0, UPT, UR4, 0x4, UPT ;  /* 0x000000040400788c */ /* 0x000fe2000bf05270 */
[----:B-1----:R-:W-:Y:S02]  /*4900*/  SEL R0, RZ, 0x1, P0 ;  /* 0x00000001ff007807 */ /* 0x002fe40000000000 */
[----:B------:R-:W-:Y:S01]  /*4910*/  SEL R8, R8, RZ, P0 ;  /* 0x000000ff08087207 */ /* 0x000fe20000000000 */
[----:B------:R-:W-:Y:S01]  /*4920*/  USEL UR5, URZ, 0x1, UP0 ;  /* 0x00000001ff057887 */ /* 0x000fe20008000000 */
[----:B------:R-:W-:Y:S01]  /*4930*/  LOP3.LUT R3, R3, R0, RZ, 0x3c, !PT ;  /* 0x0000000003037212 */ /* 0x000fe200078e3cff */
[----:B------:R-:W-:-:S04]  /*4940*/  USEL UR24, UR4, URZ, UP0 ;  /* 0x000000ff04187287 */ /* 0x000fc80008000000 */
[----:B------:R-:W-:Y:S01]  /*4950*/  LOP3.LUT R9, R9, UR5, RZ, 0x3c, !PT ;  /* 0x0000000509097c12 */ /* 0x000fe2000f8e3cff */
[----:B------:R-:W-:Y:S07]  /*4960*/  @P1 BRA `(.L_x_87) ;  /* 0xfffffff800b01947 */ /* 0x000fee000383ffff */
[----:B------:R-:W1:Y:S01]  /*4970*/  S2UR UR8, SR_CgaCtaId ;  /* 0x00000000000879c3 */ /* 0x000e620000008800 */
[----:B------:R-:W-:Y:S01]  /*4980*/  ELECT P0, URZ, PT ;  /* 0x0000000000ff782f */ /* 0x000fe20003800000 */
[----:B------:R-:W-:Y:S01]  /*4990*/  HFMA2 R0, -RZ, RZ, 0, 5.9604644775390625e-08 ;  /* 0x00000001ff007431 */ /* 0x000fe200000001ff */
[----:B------:R-:W-:-:S05]  /*49a0*/  UMOV UR4, 0x40 ;  /* 0x0000004000047882 */ /* 0x000fca0000000000 */
[----:B------:R-:W-:Y:S01]  /*49b0*/  UVIRTCOUNT.DEALLOC.SMPOOL 0x80 ;  /* 0x000000800000784c */ /* 0x000fe20000000000 */
[----:B------:R-:W-:Y:S02]  /*49c0*/  UISETP.NE.AND UP1, UPT, UR37, URZ, UPT ;  /* 0x000000ff2500728c */ /* 0x000fe4000bf25270 */
[----:B-1----:R-:W-:-:S09]  /*49d0*/  ULEA UR8, UR8, UR4, 0x18 ;  /* 0x0000000408087291 */ /* 0x002fd2000f8ec0ff */
[----:B------:R1:W-:Y:S01]  /*49e0*/  @P0 STS.U8 [UR8+0x1c], R0 ;  /* 0x00001c00ff000988 */ /* 0x0003e20008000008 */
[----:B------:R-:W-:Y:S05]  /*49f0*/  BRA.U UP1, `(.L_x_88) ;  /* 0x0000000101a07547 */ /* 0x000fea000b800000 */
[----:B------:R-:W-:Y:S01]  /*4a00*/  UIADD3 UR7, UPT, UPT, UR17, 0x190, URZ ;  /* 0x0000019011077890 */ /* 0x000fe2000fffe0ff */
[----:B------:R-:W-:-:S03]  /*4a10*/  SHF.L.U32 R3, R9, 0x1f, RZ ;  /* 0x0000001f09037819 */ /* 0x000fc600000006ff */
[----:B------:R-:W-:-:S09]  /*4a20*/  ULEA UR4, UR24, UR7, 0x3 ;  /* 0x0000000718047291 */ /* 0x000fd2000f8e18ff */
[----:B------:R-:W2:Y:S02]  /*4a30*/  SYNCS.PHASECHK.TRANS64.TRYWAIT P0, [UR4], R3 ;  /* 0x00000003ff0075a7 */ /* 0x000ea40008001104 */
[----:B--2---:R-:W-:Y:S05]  /*4a40*/  @!P0 BRA `(.L_x_89) ;  /* 0x00000064006c8947 */ /* 0x004fea0003800000 */
.L_x_209:
        /* <DEDUP_REMOVED lines=9> */
.L_x_211:
        /* <DEDUP_REMOVED lines=9> */
.L_x_213:
[----:B------:R-:W-:-:S04]  /*4b70*/  UIADD3 UR4, UPT, UPT, UR4, 0x1, URZ ;  /* 0x0000000104047890 */ /* 0x000fc8000fffe0ff */
[----:B------:R-:W-:-:S04]  /*4b80*/  UISETP.NE.AND UP0, UPT, UR4, 0x4, UPT ;  /* 0x000000040400788c */ /* 0x000fc8000bf05270 */
[----:B------:R-:W-:Y:S02]  /*4b90*/  USEL UR5, URZ, 0x1, UP0 ;  /* 0x00000001ff057887 */ /* 0x000fe40008000000 */
[----:B------:R-:W-:-:S04]  /*4ba0*/  USEL UR4, UR4, URZ, UP0 ;  /* 0x000000ff04047287 */ /* 0x000fc80008000000 */
[----:B------:R-:W-:Y:S01]  /*4bb0*/  ULEA UR4, UR4, UR7, 0x3 ;  /* 0x0000000704047291 */ /* 0x000fe2000f8e18ff */
[----:B-1----:R-:W-:-:S04]  /*4bc0*/  LOP3.LUT R3, R2, UR5, RZ, 0x3c, !PT ;  /* 0x0000000502037c12 */ /* 0x002fc8000f8e3cff */
[----:B------:R-:W-:Y:S01]  /*4bd0*/  SHF.L.U32 R3, R3, 0x1f, RZ ;  /* 0x0000001f03037819 */ /* 0x000fe200000006ff */
[----:B------:R-:W-:-:S04]  /*4be0*/  IMAD.U32 R0, RZ, RZ, UR4 ;  /* 0x00000004ff007e24 */ /* 0x000fc8000f8e00ff */
[----:B------:R1:W2:Y:S03]  /*4bf0*/  SYNCS.PHASECHK.TRANS64.TRYWAIT P0, [R0+URZ], R3 ;  /* 0x00000003000075a7 */ /* 0x0002a600080011ff */
[----:B--2---:R-:W-:Y:S05]  /*4c00*/  @!P0 NANOSLEEP.SYNCS 0x989680 ;  /* 0x009896800000895d */ /* 0x004fea0003900000 */
[----:B------:R-:W2:Y:S02]  /*4c10*/  @!P0 SYNCS.PHASECHK.TRANS64 P0, [R0+URZ], R3 ;  /* 0x00000003000085a7 */ /* 0x000ea400080010ff */
[----:B--2---:R-:W-:Y:S05]  /*4c20*/  @P0 BRA `(.L_x_92) ;  /* 0x0000000000200947 */ /* 0x004fea0003800000 */
.L_x_93:
[----:B--2---:R2:W4:Y:S02]  /*4c30*/  SYNCS.PHASECHK.TRANS64.TRYWAIT P0, [R0+URZ], R3 ;  /* 0x00000003000075a7 */ /* 0x00452400080011ff */
[----:B----4-:R-:W-:Y:S05]  /*4c40*/  @!P0 NANOSLEEP.SYNCS 0x989680 ;  /* 0x009896800000895d */ /* 0x010fea0003900000 */
[----:B------:R-:W4:Y:S02]  /*4c50*/  @!P0 SYNCS.PHASECHK.TRANS64 P0, [R0+URZ], R3 ;  /* 0x00000003000085a7 */ /* 0x000f2400080010ff */
[----:B----4-:R-:W-:Y:S05]  /*4c60*/  @!P0 BRA `(.L_x_93) ;  /* 0xfffffffc00f08947 */ /* 0x010fea000383ffff */
[----:B------:R-:W-:Y:S05]  /*4c70*/  BRA `(.L_x_92) ;  /* 0x00000000000c7947 */ /* 0x000fea0003800000 */
.L_x_88:
[----:B------:R-:W-:-:S04]  /*4c80*/  UIADD3 UR4, UPT, UPT, UR17, 0x1d0, URZ ;  /* 0x000001d011047890 */ /* 0x000fc8000fffe0ff */
[----:B------:R-:W-:-:S09]  /*4c90*/  UPRMT UR4, UR35, 0x654, UR4 ;  /* 0x0000065423047896 */ /* 0x000fd20008000004 */
[----:B------:R-:W-:Y:S03]  /*4ca0*/  SYNCS.ARRIVE.TRANS64.RED.A1T0 RZ, [UR4], RZ ;  /* 0x000000ffffff79a7 */ /* 0x000fe60008100404 */
.L_x_92:
[----:B-12---:R-:W-:Y:S01]  /*4cb0*/  SHF.L.U32 R3, RZ, 0x1f, RZ ;  /* 0x0000001fff037819 */ /* 0x006fe200000006ff */
[----:B------:R-:W-:Y:S01]  /*4cc0*/  UIADD3 UR4, UPT, UPT, UR17, 0x1d0, URZ ;  /* 0x000001d011047890 */ /* 0x000fe2000fffe0ff */
[----:B------:R-:W-:Y:S02]  /*4cd0*/  PLOP3.LUT P0, PT, PT, PT, UP1, 0x80, 0x8 ;  /* 0x000000000008781c */ /* 0x000fe40003f0f018 */
[----:B------:R-:W1:Y:S02]  /*4ce0*/  SYNCS.PHASECHK.TRANS64.TRYWAIT P1, [UR17+0x1d0], R3 ;  /* 0x0001d003ff0075a7 */ /* 0x000e640008021111 */
[----:B-1----:R-:W-:Y:S09]  /*4cf0*/  @!P1 BRA `(.L_x_94) ;  /* 0x0000006400089947 */ /* 0x002ff20003800000 */
.L_x_215:
[----:B------:R-:W-:Y:S01]  /*4d00*/  @!UP1 UPRMT UR4, UR35, 0x654, UR4 ;  /* 0x0000065423049896 */ /* 0x000fe20008000004 */
[----:B------:R-:W-:Y:S01]  /*4d10*/  UMOV UR5, 0xffff ;  /* 0x0000ffff00057882 */ /* 0x000fe20000000000 */
[----:B------:R-:W-:-:S07]  /*4d20*/  UMOV UR6, 0x1 ;  /* 0x0000000100067882 */ /* 0x000fce0000000000 */
[----:B------:R-:W-:Y:S01]  /*4d30*/  @!P0 SYNCS.ARRIVE.TRANS64.RED.A1T0 RZ, [UR4], RZ ;  /* 0x000000ffffff89a7 */ /* 0x000fe20008100404 */
[----:B------:R-:W-:Y:S01]  /*4d40*/  NOP ;  /* 0x0000000000007918 */ /* 0x000fe20000000000 */
[----:B-1----:R-:W1:Y:S01]  /*4d50*/  LDS R0, [UR8+0x14] ;  /* 0x00001408ff007984 */ /* 0x002e620008000800 */
[----:B------:R-:W-:-:S04]  /*4d60*/  ULOP3.LUT UR4, UR32, 0xffff, URZ, 0xc0, !UPT ;  /* 0x0000ffff20047892 */ /* 0x000fc8000f8ec0ff */
[----:B------:R-:W-:-:S04]  /*4d70*/  USHF.R.U32.HI UR4, URZ, 0x5, UR4 ;  /* 0x00000005ff047899 */ /* 0x000fc80008011604 */
[----:B------:R-:W-:Y:S02]  /*4d80*/  USHF.L.U32 UR5, UR5, UR4, URZ ;  /* 0x0000000405057299 */ /* 0x000fe400080006ff */
[----:B------:R-:W-:-:S04]  /*4d90*/  USHF.L.U32 UR4, UR6, UR4, URZ ;  /* 0x0000000406047299 */ /* 0x000fc800080006ff */
[----:B-1----:R-:W-:-:S04]  /*4da0*/  LOP3.LUT R0, R0, UR5, RZ, 0xc0, !PT ;  /* 0x0000000500007c12 */ /* 0x002fc8000f8ec0ff */
[----:B------:R-:W-:-:S13]  /*4db0*/  ISETP.NE.AND P0, PT, R0, UR5, PT ;  /* 0x0000000500007c0c */ /* 0x000fda000bf05270 */
[----:B------:R-:W-:Y:S05]  /*4dc0*/  @P0 BRA `(.L_x_95) ;  /* 0x0000000000580947 */ /* 0x000fea0003800000 */
[----:B------:R-:W1:Y:S02]  /*4dd0*/  LDS R0, [UR8+0x18] ;  /* 0x00001808ff007984 */ /* 0x000e640008000800 */
[----:B-1----:R-:W-:-:S04]  /*4de0*/  LOP3.LUT R0, R0, UR4, RZ, 0xc0, !PT ;  /* 0x0000000400007c12 */ /* 0x002fc8000f8ec0ff */
[----:B------:R-:W-:-:S13]  /*4df0*/  ISETP.NE.AND P0, PT, R0, UR4, PT ;  /* 0x0000000400007c0c */ /* 0x000fda000bf05270 */
[----:B------:R-:W-:Y:S05]  /*4e00*/  @P0 BRA `(.L_x_96) ;  /* 0x00000000003c0947 */ /* 0x000fea0003800000 */
[----:B------:R-:W1:Y:S01]  /*4e10*/  S2R R2, SR_LANEID ;  /* 0x0000000000027919 */ /* 0x000e620000000000 */
[----:B------:R-:W-:Y:S01]  /*4e20*/  ULOP3.LUT UR5, URZ, UR5, URZ, 0x33, !UPT ;  /* 0x00000005ff057292 */ /* 0x000fe2000f8e33ff */
[----:B------:R-:W-:Y:S01]  /*4e30*/  LOP3.LUT R4, RZ, UR4, RZ, 0x33, !PT ;  /* 0x00000004ff047c12 */ /* 0x000fe2000f8e33ff */
[----:B------:R-:W-:Y:S02]  /*4e40*/  VOTEU.ANY UR4, UPT, PT ;  /* 0x0000000000047886 */ /* 0x000fe400038e0100 */
[----:B------:R-:W-:Y:S01]  /*4e50*/  UFLO.U32 UR4, UR4 ;  /* 0x00000004000472bd */ /* 0x000fe200080e0000 */
[----:B------:R-:W2:Y:S01]  /*4e60*/  REDUX UR6, R4 ;  /* 0x00000000040673c4 */ /* 0x000ea20000000000 */
[----:B------:R-:W-:-:S06]  /*4e70*/  IMAD.U32 R0, RZ, RZ, UR5 ;  /* 0x00000005ff007e24 */ /* 0x000fcc000f8e00ff */
[----:B------:R4:W-:Y:S01]  /*4e80*/  UTCATOMSWS.AND URZ, UR5 ;  /* 0x0000000500ff79e3 */ /* 0x0009e20008000000 */
[----:B------:R-:W3:Y:S01]  /*4e90*/  REDUX UR7, R0 ;  /* 0x00000000000773c4 */ /* 0x000ee20000000000 */
[----:B-1----:R-:W-:Y:S01]  /*4ea0*/  ISETP.EQ.U32.AND P0, PT, R2, UR4, PT ;  /* 0x0000000402007c0c */ /* 0x002fe2000bf02070 */
[----:B--2---:R-:W-:Y:S01]  /*4eb0*/  IMAD.U32 R2, RZ, RZ, UR6 ;  /* 0x00000006ff027e24 */ /* 0x004fe2000f8e00ff */
[----:B---3--:R-:W-:-:S11]  /*4ec0*/  MOV R3, UR7 ;  /* 0x0000000700037c02 */ /* 0x008fd60008000f00 */
[----:B------:R4:W-:Y:S04]  /*4ed0*/  @P0 ATOMS.AND RZ, [UR8+0x14], R3 ;  /* 0x00001403ffff098c */ /* 0x0009e8000a800008 */
[----:B------:R4:W-:Y:S01]  /*4ee0*/  @P0 ATOMS.AND RZ, [UR8+0x18], R2 ;  /* 0x00001802ffff098c */ /* 0x0009e2000a800008 */
[----:B------:R-:W-:Y:S05]  /*4ef0*/  BRA `(.L_x_97) ;  /* 0x0000000000147947 */ /* 0x000fea0003800000 */
.L_x_96:
[----:B------:R-:W-:Y:S02]  /*4f00*/  MOV R2, 0x4f20 ;  /* 0x00004f2000027802 */ /* 0x000fe40000000f00 */
[----:B---3-5:R-:W-:Y:S05]  /*4f10*/  CALL.REL.NOINC `($__internal_0_$__cuda_sm10x_tcgen05_guardrail_trap_col_being_dealloced_not_returned_by_alloc) ;  /* 0x0000006400e87944 */ /* 0x028fea0003c00000 */
[----:B------:R-:W-:Y:S05]  /*4f20*/  BRA `(.L_x_97) ;  /* 0x0000000000087947 */ /* 0x000fea0003800000 */
.L_x_95:
[----:B------:R-:W-:Y:S02]  /*4f30*/  MOV R2, 0x4f50 ;  /* 0x00004f5000027802 */ /* 0x000fe40000000f00 */
[----:B---3-5:R-:W-:Y:S05]  /*4f40*/  CALL.REL.NOINC `($__internal_2_$__cuda_sm10x_tcgen05_guardrail_trap_unallocated_columns_being_dealloced) ;  /* 0x0000006400f47944 */ /* 0x028fea0003c00000 */
.L_x_97:
[----:B------:R-:W-:Y:S01]  /*4f50*/  NOP ;  /* 0x0000000000007918 */ /* 0x000fe20000000000 */
[----:B----4-:R-:W-:Y:S05]  /*4f60*/  EXIT ;  /* 0x000000000000794d */ /* 0x010fea0003800000 */
.L_x_68:
[----:B------:R-:W-:-:S09]  /*4f70*/  UISETP.NE.OR UP0, UPT, UR21, 0x3, !UP3 ;  /* 0x000000031500788c */ /* 0x000fd2000df05670 */
[----:B------:R-:W-:Y:S05]  /*4f80*/  BRA.U UP0, `(.L_x_98) ;  /* 0x00000011005c7547 */ /* 0x000fea000b800000 */
[----:B------:R-:W1:Y:S01]  /*4f90*/  S2UR UR10, SR_CgaCtaId ;  /* 0x00000000000a79c3 */ /* 0x000e620000008800 */
[----:B------:R-:W2:Y:S01]  /*4fa0*/  LDCU UR31, c[0x0][0x370] ;  /* 0x00006e00ff1f77ac */ /* 0x000ea20008000800 */
[----:B------:R-:W-:Y:S02]  /*4fb0*/  HFMA2 R13, -RZ, RZ, 0, 0 ;  /* 0x00000000ff0d7431 */ /* 0x000fe400000001ff */
[----:B------:R-:W-:Y:S01]  /*4fc0*/  IMAD.MOV.U32 R15, RZ, RZ, 0x1 ;  /* 0x00000001ff0f7424 */ /* 0x000fe200078e00ff */
[----:B------:R-:W-:Y:S01]  /*4fd0*/  MOV R7, 0x2000 ;  /* 0x0000200000077802 */ /* 0x000fe20000000f00 */
[----:B------:R-:W2:Y:S01]  /*4fe0*/  LDCU.128 UR44, c[0x0][0xb10] ;  /* 0x00016200ff2c77ac */ /* 0x000ea20008000c00 */
[----:B------:R-:W-:Y:S01]  /*4ff0*/  IMAD.MOV.U32 R14, RZ, RZ, RZ ;  /* 0x000000ffff0e7224 */ /* 0x000fe200078e00ff */
[----:B------:R-:W3:Y:S01]  /*5000*/  LDC.64 R16, c[0x0][0x348] ;  /* 0x0000d200ff107b82 */ /* 0x000ee20000000a00 */
[----:B------:R-:W4:Y:S01]  /*5010*/  LDCU UR30, c[0x0][0x374] ;  /* 0x00006e80ff1e77ac */ /* 0x000f220008000800 */
[----:B------:R-:W1:Y:S06]  /*5020*/  LDCU UR15, c[0x0][0xb0c] ;  /* 0x00016180ff0f77ac */ /* 0x000e6c0008000800 */
[----:B------:R-:W3:Y:S01]  /*5030*/  LDC.64 R2, c[0x0][0x888] ;  /* 0x00022200ff027b82 */ /* 0x000ee20000000a00 */
[----:B------:R-:W3:Y:S01]  /*5040*/  LDCU UR48, c[0x0][0xb20] ;  /* 0x00016400ff3077ac */ /* 0x000ee20008000800 */
[----:B------:R-:W3:Y:S06]  /*5050*/  LDCU UR4, c[0x0][0xb30] ;  /* 0x00016600ff0477ac */ /* 0x000eec0008000800 */
[----:B------:R-:W3:Y:S01]  /*5060*/  LDC.64 R4, c[0x0][0x890] ;  /* 0x00022400ff047b82 */ /* 0x000ee20000000a00 */
[----:B------:R-:W-:Y:S01]  /*5070*/  UMOV UR21, 0x400 ;  /* 0x0000040000157882 */ /* 0x000fe20000000000 */
[----:B--2---:R-:W-:-:S02]  /*5080*/  UIMAD.WIDE.U32 UR6, UR31, UR44, URZ ;  /* 0x0000002c1f0672a5 */ /* 0x004fc4000f8e00ff */
[----:B----4-:R-:W-:Y:S02]  /*5090*/  UIMAD.WIDE.U32 UR8, UR30, UR47, URZ ;  /* 0x0000002f1e0872a5 */ /* 0x010fe4000f8e00ff */
[----:B-1----:R-:W-:Y:S02]  /*50a0*/  ULEA UR21, UR10, UR21, 0x18 ;  /* 0x000000150a157291 */ /* 0x002fe4000f8ec0ff */
[----:B------:R-:W-:Y:S02]  /*50b0*/  UPLOP3.LUT UP3, UPT, UPT, UPT, UPT, 0x40, 0x4 ;  /* 0x000000000004789c */ /* 0x000fe40003f6e870 */
[----:B------:R-:W-:Y:S02]  /*50c0*/  UIADD3 UR37, UPT, UPT, UR21, 0x118, URZ ;  /* 0x0000011815257890 */ /* 0x000fe4000fffe0ff */
[----:B------:R-:W-:Y:S02]  /*50d0*/  UIADD3 UR33, UPT, UPT, UR21, 0x100, URZ ;  /* 0x0000010015217890 */ /* 0x000fe4000fffe0ff */
[----:B------:R-:W-:-:S02]  /*50e0*/  UIADD3 UR25, UPT, UPT, UR21, 0x108, URZ ;  /* 0x0000010815197890 */ /* 0x000fc4000fffe0ff */
[----:B------:R-:W-:Y:S01]  /*50f0*/  UIADD3 UR17, UPT, UPT, UR21, 0x110, URZ ;  /* 0x0000011015117890 */ /* 0x000fe2000fffe0ff */
[----:B------:R-:W-:Y:S01]  /*5100*/  UMOV UR6, UR7 ;  /* 0x0000000700067c82 */ /* 0x000fe20008000000 */
[----:B------:R-:W-:Y:S01]  /*5110*/  UMOV UR41, UR9 ;  /* 0x0000000900297c82 */ /* 0x000fe20008000000 */
[----:B------:R-:W-:Y:S02]  /*5120*/  UISETP.GE.AND UP0, UPT, UR42, 0x1, UPT ;  /* 0x000000012a00788c */ /* 0x000fe4000bf06270 */
[----:B------:R-:W-:Y:S01]  /*5130*/  UISETP.NE.AND UP4, UPT, UR42, 0x1, UPT ;  /* 0x000000012a00788c */ /* 0x000fe2000bf85270 */
[----:B------:R-:W1:Y:S01]  /*5140*/  LDCU.64 UR22, c[0x0][0xb28] ;  /* 0x00016500ff1677ac */ /* 0x000e620008000a00 */
[----:B------:R-:W-:Y:S02]  /*5150*/  UISETP.NE.AND UP6, UPT, UR15, 0x1, UPT ;  /* 0x000000010f00788c */ /* 0x000fe4000bfc5270 */
[----:B------:R-:W-:Y:S02]  /*5160*/  UISETP.NE.AND UP5, UPT, UR46, 0x1, UPT ;  /* 0x000000012e00788c */ /* 0x000fe4000bfa5270 */
[----:B------:R-:W-:-:S02]  /*5170*/  UPRMT UR37, UR10, 0x654, UR37 ;  /* 0x000006540a257896 */ /* 0x000fc40008000025 */
[----:B------:R-:W-:Y:S02]  /*5180*/  USHF.R.U32.HI UR43, URZ, UR45, UR6 ;  /* 0x0000002dff2b7299 */ /* 0x000fe40008011606 */
[----:B------:R-:W-:Y:S02]  /*5190*/  UPRMT UR40, UR10, 0x654, UR33 ;  /* 0x000006540a287896 */ /* 0x000fe40008000021 */
[----:B------:R-:W-:Y:S02]  /*51a0*/  UPRMT UR39, UR10, 0x654, UR25 ;  /* 0x000006540a277896 */ /* 0x000fe40008000019 */
[----:B------:R-:W-:Y:S02]  /*51b0*/  UPRMT UR38, UR10, 0x654, UR17 ;  /* 0x000006540a267896 */ /* 0x000fe40008000011 */
[----:B---3--:R-:W-:Y:S02]  /*51c0*/  USHF.R.U32.HI UR41, URZ, UR48, UR41 ;  /* 0x00000030ff297299 */ /* 0x008fe40008011629 */
[----:B------:R-:W-:-:S11]  /*51d0*/  UISETP.NE.AND UP2, UPT, UR4, 0x1, UPT ;  /* 0x000000010400788c */ /* 0x000fd6000bf45270 */
.L_x_109:
[C---:B------:R-:W-:Y:S02]  /*51e0*/  LEA R12, R14.reuse, UR21, 0x3 ;  /* 0x000000150e0c7c11 */ /* 0x040fe4000f8e18ff */
[----:B------:R-:W-:Y:S02]  /*51f0*/  SHF.L.U32 R9, R13, 0x1f, RZ ;  /* 0x0000001f0d097819 */ /* 0x000fe400000006ff */
[----:B------:R-:W-:Y:S02]  /*5200*/  LEA R10, R14, UR21, 0x4 ;  /* 0x000000150e0a7c11 */ /* 0x000fe4000f8e20ff */
[----:B--2---:R-:W2:Y:S02]  /*5210*/  SYNCS.PHASECHK.TRANS64.TRYWAIT P0, [R12+URZ+0x150], R9 ;  /* 0x000150090c0075a7 */ /* 0x004ea400080011ff */
[----:B--2---:R-:W-:Y:S05]  /*5220*/  @!P0 BRA `(.L_x_99) ;  /* 0x0000005c00d48947 */ /* 0x004fea0003800000 */
.L_x_216:
[----:B--2---:R-:W2:Y:S01]  /*5230*/  LDS.128 R8, [R10+0x1e0] ;  /* 0x0001e0000a087984 */ /* 0x004ea20000000c00 */
[----:B------:R-:W-:Y:S01]  /*5240*/  UISETP.GE.AND UP0, UPT, UR42, 0x1, UPT ;  /* 0x000000012a00788c */ /* 0x000fe2000bf06270 */
[----:B------:R-:W-:Y:S01]  /*5250*/  @!PT LDS RZ, [RZ] ;  /* 0x00000000fffff984 */ /* 0x000fe20000000800 */
[----:B------:R-:W-:Y:S01]  /*5260*/  @!PT LDS RZ, [RZ] ;  /* 0x00000000fffff984 */ /* 0x000fe20000000800 */
[----:B------:R-:W-:Y:S01]  /*5270*/  @!PT LDS RZ, [RZ] ;  /* 0x00000000fffff984 */ /* 0x000fe20000000800 */
[----:B------:R-:W-:Y:S01]  /*5280*/  @!PT LDS RZ, [RZ] ;  /* 0x00000000fffff984 */ /* 0x000fe20000000800 */
[----:B------:R3:W-:Y:S06]  /*5290*/  MEMBAR.ALL.CTA ;  /* 0x0000000000007992 */ /* 0x0007ec0000008000 */
[----:B---3--:R-:W3:Y:S01]  /*52a0*/  FENCE.VIEW.ASYNC.S ;  /* 0x00000000000073c6 */ /* 0x008ee20000000000 */
[----:B--2---:R-:W-:Y:S11]  /*52b0*/  LOP3.LUT P0, RZ, R10, 0x1, RZ, 0xc0, !PT ;  /* 0x000000010aff7812 */ /* 0x004ff6000780c0ff */
[----:B------:R-:W-:Y:S02]  /*52c0*/  @!UPT UIADD3 URZ, UPT, UPT, URZ, URZ, URZ ;  /* 0x000000fffffff290 */ /* 0x000fe4000fffe0ff */
[----:B---3--:R-:W-:Y:S01]  /*52d0*/  VOTEU.ANY UP1, P0 ;  /* 0x0000000000ff7886 */ /* 0x008fe20000020100 */
[----:B------:R-:W-:Y:S11]  /*52e0*/  PLOP3.LUT P0, PT, PT, PT, UP1, 0x80, 0x8 ;  /* 0x000000000008781c */ /* 0x000ff60003f0f018 */
[----:B------:R-:W-:Y:S02]  /*52f0*/  @!UPT UIADD3 URZ, UPT, UPT, URZ, URZ, URZ ;  /* 0x000000fffffff290 */ /* 0x000fe4000fffe0ff */
[----:B------:R-:W-:Y:S02]  /*5300*/  @P0 SHF.R.U32.HI R0, RZ, 0x10, R9 ;  /* 0x00000010ff000819 */ /* 0x000fe40000011609 */
[----:B------:R-:W-:Y:S02]  /*5310*/  @P0 MOV R6, R8 ;  /* 0x0000000800060202 */ /* 0x000fe40000000f00 */
[----:B------:R-:W-:Y:S01]  /*5320*/  @P0 R2UR UR4, R0 ;  /* 0x00000000000402ca */ /* 0x000fe200000e0000 */
[----:B------:R-:W-:Y:S01]  /*5330*/  VIADD R0, R12, 0x160 ;  /* 0x000001600c007836 */ /* 0x000fe20000000000 */
[----:B------:R-:W-:Y:S02]  /*5340*/  @P0 LOP3.LUT R8, R9, 0xffff, RZ, 0xc0, !PT ;  /* 0x0000ffff09080812 */ /* 0x000fe400078ec0ff */
[----:B------:R-:W-:Y:S02]  /*5350*/  @P0 R2UR UR6, R6 ;  /* 0x00000000060602ca */ /* 0x000fe400000e0000 */
[----:B------:R-:W-:Y:S02]  /*5360*/  PRMT R0, RZ, 0x654, R0 ;  /* 0x00000654ff007816 */ /* 0x000fe40000000000 */
[----:B------:R-:W-:Y:S02]  /*5370*/  @P0 R2UR UR5, R8 ;  /* 0x00000000080502ca */ /* 0x000fe400000e0000 */
[----:B------:R2:W-:Y:S03]  /*5380*/  SYNCS.ARRIVE.TRANS64.RED.A1T0 RZ, [R0+URZ], RZ ;  /* 0x000000ff00ff79a7 */ /* 0x0005e600081004ff */
[----:B------:R-:W-:Y:S04]  /*5390*/  @UP1 UMOV UR29, UR4 ;  /* 0x00000004001d1c82 */ /* 0x000fe80008000000 */
[----:B------:R-:W-:Y:S04]  /*53a0*/  @UP1 UMOV UR14, UR6 ;  /* 0x00000006000e1c82 */ /* 0x000fe80008000000 */
[----:B------:R-:W-:Y:S01]  /*53b0*/  @UP1 UMOV UR13, UR5 ;  /* 0x00000005000d1c82 */ /* 0x000fe20008000000 */
[----:B------:R-:W-:Y:S05]  /*53c0*/  BRA.U !UP0, `(.L_x_100) ;  /* 0x0000000108a47547 */ /* 0x000fea000b800000 */
[----:B------:R-:W-:Y:S02]  /*53d0*/  UIMAD.WIDE.U32 UR18, UR13, UR47, URZ ;  /* 0x0000002f0d1272a5 */ /* 0x000fe4000f8e00ff */
[----:B------:R-:W-:Y:S02]  /*53e0*/  UIMAD.WIDE.U32 UR26, UR14, UR44, URZ ;  /* 0x0000002c0e1a72a5 */ /* 0x000fe4000f8e00ff */
[----:B------:R-:W-:Y:S02]  /*53f0*/  USEL UR4, UR30, UR41, !UP5 ;  /* 0x000000291e047287 */ /* 0x000fe4000e800000 */
[----:B------:R-:W-:Y:S02]  /*5400*/  USEL UR7, UR31, UR43, !UP6 ;  /* 0x0000002b1f077287 */ /* 0x000fe4000f000000 */
[----:B-1----:R-:W-:Y:S02]  /*5410*/  UIMAD.WIDE.U32 UR8, UR4, UR22, URZ ;  /* 0x00000016040872a5 */ /* 0x002fe4000f8e00ff */
[----:B------:R-:W-:Y:S01]  /*5420*/  UIMAD.WIDE.U32 UR10, UR7, UR22, URZ ;  /* 0x00000016070a72a5 */ /* 0x000fe2000f8e00ff */
[----:B------:R-:W-:Y:S02]  /*5430*/  UMOV UR5, UR19 ;  /* 0x0000001300057c82 */ /* 0x000fe40008000000 */
[----:B------:R-:W-:Y:S03]  /*5440*/  USHF.R.U32.HI UR6, URZ, UR48, UR5 ;  /* 0x00000030ff067299 */ /* 0x000fe60008011605 */
[----:B------:R-:W-:Y:S01]  /*5450*/  UMOV UR5, UR27 ;  /* 0x0000001b00057c82 */ /* 0x000fe20008000000 */
[----:B------:R-:W-:Y:S02]  /*5460*/  USEL UR6, UR13, UR6, !UP5 ;  /* 0x000000060d067287 */ /* 0x000fe4000e800000 */
[----:B------:R-:W-:Y:S03]  /*5470*/  USHF.R.U32.HI UR12, URZ, UR45, UR5 ;  /* 0x0000002dff0c7299 */ /* 0x000fe60008011605 */
[----:B------:R-:W-:Y:S02]  /*5480*/  UMOV UR5, UR9 ;  /* 0x0000000900057c82 */ /* 0x000fe40008000000 */
[----:B------:R-:W-:Y:S03]  /*5490*/  @UP4 USHF.R.U32.HI UR4, URZ, UR23, UR5 ;  /* 0x00000017ff044299 */ /* 0x000fe60008011605 */
[----:B------:R-:W-:Y:S01]  /*54a0*/  UMOV UR5, UR11 ;  /* 0x0000000b00057c82 */ /* 0x000fe20008000000 */
[----:B------:R-:W-:Y:S02]  /*54b0*/  UIMAD UR4, UR42, UR4, URZ ;  /* 0x000000042a0472a4 */ /* 0x000fe4000f8e02ff */
[----:B------:R-:W-:Y:S02]  /*54c0*/  @UP4 USHF.R.U32.HI UR7, URZ, UR23, UR5 ;  /* 0x00000017ff074299 */ /* 0x000fe40008011605 */
[----:B------:R-:W-:Y:S02]  /*54d0*/  UIMAD.WIDE.U32 UR10, UR6, UR22, URZ ;  /* 0x00000016060a72a5 */ /* 0x000fe4000f8e00ff */
[----:B------:R-:W-:Y:S02]  /*54e0*/  USEL UR5, UR14, UR12, !UP6 ;  /* 0x0000000c0e057287 */ /* 0x000fe4000f000000 */
[----:B------:R-:W-:Y:S02]  /*54f0*/  UIMAD UR8, UR42, UR7, URZ ;  /* 0x000000072a0872a4 */ /* 0x000fe4000f8e02ff */
[----:B------:R-:W-:Y:S03]  /*5500*/  UISETP.GE.AND UP0, UPT, UR6, UR4, UPT ;  /* 0x000000040600728c */ /* 0x000fe6000bf06270 */
[----:B------:R-:W-:Y:S01]  /*5510*/  UMOV UR4, UR11 ;  /* 0x0000000b00047c82 */ /* 0x000fe20008000000 */
[----:B------:R-:W-:Y:S02]  /*5520*/  UISETP.GE.OR UP0, UPT, UR5, UR8, UP0 ;  /* 0x000000080500728c */ /* 0x000fe40008706670 */
[----:B------:R-:W-:Y:S02]  /*5530*/  USHF.R.U32.HI UR4, URZ, UR23, UR4 ;  /* 0x00000017ff047299 */ /* 0x000fe40008011604 */
[----:B------:R-:W-:Y:S02]  /*5540*/  UIMAD.WIDE.U32 UR8, UR5, UR22, URZ ;  /* 0x00000016050872a5 */ /* 0x000fe4000f8e00ff */
[----:B------:R-:W-:Y:S04]  /*5550*/  USEL UR10, UR6, UR4, !UP4 ;  /* 0x00000004060a7287 */ /* 0x000fe8000e000000 */
[----:B------:R-:W-:Y:S01]  /*5560*/  UIADD3 UR11, UPT, UPT, -UR10, URZ, URZ ;  /* 0x000000ff0a0b7290 */ /* 0x000fe2000fffe1ff */
[----:B------:R-:W-:Y:S02]  /*5570*/  @!UP0 UMOV UR4, UR9 ;  /* 0x0000000900048c82 */ /* 0x000fe40008000000 */
[----:B------:R-:W-:Y:S02]  /*5580*/  @!UP0 USHF.R.U32.HI UR4, URZ, UR23, UR4 ;  /* 0x00000017ff048299 */ /* 0x000fe40008011604 */
[----:B------:R-:W-:Y:S02]  /*5590*/  UIMAD UR8, UR42, UR11, UR6 ;  /* 0x0000000b2a0872a4 */ /* 0x000fe4000f8e0206 */
[----:B------:R-:W-:Y:S04]  /*55a0*/  @!UP0 USEL UR4, UR5, UR4, !UP4 ;  /* 0x0000000405048287 */ /* 0x000fe8000e000000 */
[----:B------:R-:W-:Y:S02]  /*55b0*/  @!UP0 UIMAD UR8, UR7, UR8, UR4 ;  /* 0x00000008070882a4 */ /* 0x000fe4000f8e0204 */
[----:B------:R-:W-:Y:S02]  /*55c0*/  @!UP0 UIADD3 UR9, UPT, UPT, UR10, -UR4, URZ ;  /* 0x800000040a098290 */ /* 0x000fe4000fffe0ff */
[----:B------:R-:W-:Y:S02]  /*55d0*/  UIADD3 UR4, UPT, UPT, -UR5, URZ, URZ ;  /* 0x000000ff05047290 */ /* 0x000fe4000fffe1ff */
[----:B------:R-:W-:Y:S02]  /*55e0*/  UIADD3 UR7, UPT, UPT, -UR6, URZ, URZ ;  /* 0x000000ff06077290 */ /* 0x000fe4000fffe1ff */
[----:B------:R-:W-:Y:S02]  /*55f0*/  @!UP0 UIMAD UR6, UR9, UR42, UR5 ;  /* 0x0000002a090682a4 */ /* 0x000fe4000f8e0205 */
[----:B------:R-:W-:Y:S02]  /*5600*/  UIMAD UR14, UR15, UR4, UR14 ;  /* 0x000000040f0e72a4 */ /* 0x000fe4000f8e020e */
[----:B------:R-:W-:Y:S01]  /*5610*/  UIMAD UR13, UR46, UR7, UR13 ;  /* 0x000000072e0d72a4 */ /* 0x000fe2000f8e020d */
[----:B------:R-:W-:Y:S02]  /*5620*/  @!UP0 UMOV UR5, UR8 ;  /* 0x0000000800058c82 */ /* 0x000fe40008000000 */
[----:B------:R-:W-:Y:S02]  /*5630*/  UIMAD UR14, UR5, UR15, UR14 ;  /* 0x0000000f050e72a4 */ /* 0x000fe4000f8e020e */
[----:B------:R-:W-:Y:S11]  /*5640*/  UIMAD UR13, UR6, UR46, UR13 ;  /* 0x0000002e060d72a4 */ /* 0x000ff6000f8e020d */
[----:B------:R-:W-:Y:S01]  /*5650*/  @!UPT UIADD3 URZ, UPT, UPT, URZ, URZ, URZ ;  /* 0x000000fffffff290 */ /* 0x000fe2000fffe0ff */
.L_x_100:
[----:B------:R-:W3:Y:S01]  /*5660*/  @!UP2 LDCU.128 UR8, c[0x0][0xb10] ;  /* 0x00016200ff08a7ac */ /* 0x000ee20008000c00 */
[C---:B------:R-:W-:Y:S02]  /*5670*/  ISETP.NE.U32.AND P1, PT, R4.reuse, RZ, PT ;  /* 0x000000ff0400720c */ /* 0x040fe40003f25070 */
[----:B------:R-:W-:Y:S02]  /*5680*/  ISETP.NE.U32.AND P0, PT, R4, RZ, PT ;  /* 0x000000ff0400720c */ /* 0x000fe40003f05070 */
[C---:B------:R-:W-:Y:S02]  /*5690*/  ISETP.NE.AND.EX P1, PT, R5.reuse, RZ, PT, P1 ;  /* 0x000000ff0500720c */ /* 0x040fe40003f25310 */
[----:B------:R-:W-:Y:S01]  /*56a0*/  ISETP.NE.AND.EX P0, PT, R5, RZ, PT, P0 ;  /* 0x000000ff0500720c */ /* 0x000fe20003f05300 */
[----:B------:R-:W4:Y:S01]  /*56b0*/  @!UP2 LDCU UR5, c[0x0][0xb0c] ;  /* 0x00016180ff05a7ac */ /* 0x000f220008000800 */
[----:B------:R-:W-:Y:S01]  /*56c0*/  SHF.L.U32 R9, R15, 0x1f, RZ ;  /* 0x0000001f0f097819 */ /* 0x000fe200000006ff */
[----:B------:R-:W-:Y:S02]  /*56d0*/  USHF.L.U32 UR35, UR16, 0x7, URZ ;  /* 0x0000000710237899 */ /* 0x000fe400080006ff */
[----:B------:R-:W-:Y:S02]  /*56e0*/  USHF.L.U32 UR34, UR20, 0x7, URZ ;  /* 0x0000000714227899 */ /* 0x000fe400080006ff */
[----:B---3--:R-:W-:Y:S07]  /*56f0*/  UIMAD.WIDE.U32 UR6, UR14, UR8, URZ ;  /* 0x000000080e0672a5 */ /* 0x008fee000f8e00ff */
[----:B------:R-:W-:Y:S01]  /*5700*/  @!UP2 UMOV UR4, UR7 ;  /* 0x000000070004ac82 */ /* 0x000fe20008000000 */
[----:B----4-:R-:W-:Y:S02]  /*5710*/  @!UP2 UISETP.NE.AND UP0, UPT, UR5, 0x1, UPT ;  /* 0x000000010500a88c */ /* 0x010fe4000bf05270 */
[----:B------:R-:W-:Y:S02]  /*5720*/  @!UP2 USHF.R.U32.HI UR4, URZ, UR9, UR4 ;  /* 0x00000009ff04a299 */ /* 0x000fe40008011604 */
[----:B------:R-:W-:Y:S02]  /*5730*/  UIMAD.WIDE.U32 UR6, UR13, UR11, URZ ;  /* 0x0000000b0d0672a5 */ /* 0x000fe4000f8e00ff */
[----:B------:R-:W-:Y:S02]  /*5740*/  @!UP2 USEL UR8, UR14, UR4, !UP0 ;  /* 0x000000040e08a287 */ /* 0x000fe4000c000000 */
[----:B------:R-:W-:Y:S03]  /*5750*/  @!UP2 UISETP.NE.AND UP0, UPT, UR10, 0x1, UPT ;  /* 0x000000010a00a88c */ /* 0x000fe6000bf05270 */
[----:B------:R-:W-:Y:S02]  /*5760*/  @!UP2 UMOV UR6, UR7 ;  /* 0x000000070006ac82 */ /* 0x000fe40008000000 */
[----:B------:R-:W3:Y:S02]  /*5770*/  @!UP2 LDCU UR4, c[0x0][0xb20] ;  /* 0x00016400ff04a7ac */ /* 0x000ee40008000800 */
[----:B---3--:R-:W-:Y:S04]  /*5780*/  @!UP2 USHF.R.U32.HI UR6, URZ, UR4, UR6 ;  /* 0x00000004ff06a299 */ /* 0x008fe80008011606 */
[----:B------:R-:W-:Y:S04]  /*5790*/  @!UP2 USEL UR6, UR13, UR6, !UP0 ;  /* 0x000000060d06a287 */ /* 0x000fe8000c000000 */
[----:B------:R-:W-:Y:S02]  /*57a0*/  @!UP2 UIADD3 UR4, UPT, UPT, -UR8, UR6, URZ ;  /* 0x000000060804a290 */ /* 0x000fe4000fffe1ff */
[----:B------:R-:W-:Y:S02]  /*57b0*/  @!UP2 UIADD3 UR6, UPT, UPT, UR8, -UR6, URZ ;  /* 0x800000060806a290 */ /* 0x000fe4000fffe0ff */
[----:B------:R-:W-:Y:S02]  /*57c0*/  @!UP2 UIMAD UR14, UR4, UR5, UR14 ;  /* 0x00000005040ea2a4 */ /* 0x000fe4000f8e020e */
[----:B------:R-:W-:Y:S01]  /*57d0*/  @!UP2 UIMAD UR13, UR6, UR10, UR13 ;  /* 0x0000000a060da2a4 */ /* 0x000fe2000f8e020d */
[----:B------:R-:W-:Y:S11]  /*57e0*/  BRA.U UP3, `(.L_x_101) ;  /* 0x0000000103107547 */ /* 0x000ff6000b800000 */
[----:B--2---:R-:W-:Y:S04]  /*57f0*/  MOV R0, UR49 ;  /* 0x0000003100007c02 */ /* 0x004fe80008000f00 */
[----:B------:R-:W-:Y:S04]  /*5800*/  SHF.L.U32 R11, R0, 0x1f, RZ ;  /* 0x0000001f000b7819 */ /* 0x000fe800000006ff */
[----:B------:R-:W2:Y:S02]  /*5810*/  SYNCS.PHASECHK.TRANS64.TRYWAIT P2, [UR21+0x148], R11 ;  /* 0x0001480bff0075a7 */ /* 0x000ea40008041115 */
[----:B--2---:R-:W-:Y:S05]  /*5820*/  @!P2 BRA `(.L_x_102) ;  /* 0x000000580068a947 */ /* 0x004fea0003800000 */
.L_x_101:
[----:B------:R-:W-:Y:S05]  /*5830*/  @!P1 BRA `(.L_x_103) ;  /* 0x0000000000309947 */ /* 0x000fea0003800000 */
[----:B------:R-:W-:Y:S01]  /*5840*/  ISETP.NE.U32.AND P1, PT, R2, RZ, PT ;  /* 0x000000ff0200720c */ /* 0x000fe20003f25070 */
[----:B------:R-:W3:Y:S01]  /*5850*/  LDCU.64 UR4, c[0x0][0x358] ;  /* 0x00006b00ff0477ac */ /* 0x000ee20008000a00 */
[----:B------:R-:W-:Y:S02]  /*5860*/  IMAD.MOV.U32 R84, RZ, RZ, 0x1 ;  /* 0x00000001ff547424 */ /* 0x000fe400078e00ff */
[----:B------:R-:W-:Y:S11]  /*5870*/  ISETP.NE.AND.EX P1, PT, R3, RZ, PT, P1 ;  /* 0x000000ff0300720c */ /* 0x000ff60003f25310 */
[----:B------:R-:W-:Y:S02]  /*5880*/  @!UPT UIADD3 URZ, UPT, UPT, URZ, URZ, URZ ;  /* 0x000000fffffff290 */ /* 0x000fe4000fffe0ff */
[----:B--2---:R-:W2:Y:S01]  /*5890*/  @P1 LDC.64 R10, c[0x0][0x888] ;  /* 0x00022200ff0a1b82 */ /* 0x004ea20000000a00 */
[----:B------:R-:W-:Y:S04]  /*58a0*/  @P1 IMAD R0, R4, UR36, RZ ;  /* 0x0000002404001c24 */ /* 0x000fe8000f8e02ff */
[----:B--2---:R-:W-:Y:S04]  /*58b0*/  @P1 IMAD.WIDE R10, R0, 0x4, R10 ;  /* 0x00000004000a1825 */ /* 0x004fe800078e020a */
[----:B------:R-:W-:Y:S01]  /*58c0*/  HFMA2 R0, -RZ, RZ, 0, 5.9604644775390625e-08 ;  /* 0x00000001ff007431 */ /* 0x000fe200000001ff */
[----:B---3-5:R3:W5:Y:S04]  /*58d0*/  @P1 LDG.E R41, desc[UR4][R10.64] ;  /* 0x000000040a291981 */ /* 0x028768000c1e1900 */
[----:B------:R-:W-:Y:S01]  /*58e0*/  @!P1 PRMT R84, R0, 0x7610, R84 ;  /* 0x0000761000549816 */ /* 0x000fe20000000054 */
[----:B---3--:R-:W4:Y:S06]  /*58f0*/  @!P1 LDC R41, c[0x0][0x880] ;  /* 0x00022000ff299b82 */ /* 0x008f2c0000000800 */
.L_x_103:
[----:B----45:R-:W-:Y:S01]  /*5900*/  @!P0 FSETP.EQ.AND P1, PT, R41, RZ, PT ;  /* 0x000000ff2900820b */ /* 0x030fe20003f22000 */
[----:B------:R-:W-:Y:S01]  /*5910*/  @!UPT UIADD3 URZ, UPT, UPT, URZ, URZ, URZ ;  /* 0x000000fffffff290 */ /* 0x000fe2000fffe0ff */
[----:B------:R-:W-:Y:S11]  /*5920*/  @!P0 BRA `(.L_x_104) ;  /* 0x0000000000188947 */ /* 0x000ff60003800000 */
[----:B------:R-:W-:Y:S02]  /*5930*/  LOP3.LUT P0, RZ, R84, 0xff, RZ, 0xc0, !PT ;  /* 0x000000ff54ff7812 */ /* 0x000fe4000780c0ff */
[----:B------:R-:W-:Y:S04]  /*5940*/  ISETP.NE.U32.AND P1, PT, R2, RZ, PT ;  /* 0x000000ff0200720c */ /* 0x000fe80003f25070 */
[----:B------:R-:W-:Y:S04]  /*5950*/  ISETP.NE.AND.EX P1, PT, R3, RZ, PT, P1 ;  /* 0x000000ff0300720c */ /* 0x000fe80003f25310 */
[----:B------:R-:W-:Y:S03]  /*5960*/  PLOP3.LUT P1, PT, P1, PT, PT, 0x8, 0x80 ;  /* 0x000000000080781c */ /* 0x000fe60000f2e170 */
[----:B------:R-:W-:Y:S11]  /*5970*/  @P0 FSETP.EQ.AND P1, PT, R41, RZ, PT ;  /* 0x000000ff2900020b */ /* 0x000ff60003f22000 */
[----:B------:R-:W-:Y:S02]  /*5980*/  @!UPT UIADD3 URZ, UPT, UPT, URZ, URZ, URZ ;  /* 0x000000fffffff290 */ /* 0x000fe4000fffe0ff */
.L_x_104:
[----:B------:R-:W3:Y:S01]  /*5990*/  SYNCS.PHASECHK.TRANS64.TRYWAIT P2, [UR21+0x120], R9 ;  /* 0x00012009ff0075a7 */ /* 0x000ee20008041115 */
[----:B------:R-:W-:Y:S04]  /*59a0*/  ELECT P0, URZ, PT ;  /* 0x0000000000ff782f */ /* 0x000fe80003800000 */
[----:B------:R-:W-:Y:S11]  /*59b0*/  PLOP3.LUT P1, PT, P1, P0, PT, 0xf2, 0x2f ;  /* 0x00000000002f781c */ /* 0x000ff60000f21e72 */
[----:B------:R-:W-:Y:S02]  /*59c0*/  @!UPT UIADD3 URZ, UPT, UPT, URZ, URZ, URZ ;  /* 0x000000fffffff290 */ /* 0x000fe4000fffe0ff */
[----:B------:R-:W-:Y:S05]  /*59d0*/  @!P1 IADD3 R8, P0, PT, R16, 0x580, RZ ;  /* 0x0000058010089810 */ /* 0x000fea0007f1e0ff */
[----:B------:R-:W-:Y:S01]  /*59e0*/  @!P1 IMAD.X R6, RZ, RZ, R17, P0 ;  /* 0x000000ffff069224 */ /* 0x000fe200000e0611 */
[----:B---3--:R-:W-:Y:S07]  /*59f0*/  @!P2 BRA `(.L_x_105) ;  /* 0x00000058000ca947 */ /* 0x008fee0003800000 */
.L_x_219:
[----:B------:R-:W-:Y:S01]  /*5a00*/  @!P1 R2UR UR5, R8 ;  /* 0x00000000080592ca */ /* 0x000fe200000e0000 */
[----:B------:R-:W-:Y:S01]  /*5a10*/  VOTEU.ALL UP0, P1 ;  /* 0x0000000000ff7886 */ /* 0x000fe20000800000 */
[----:B------:R-:W-:Y:S01]  /*5a20*/  @!P1 R2UR UR4, R6 ;  /* 0x00000000060492ca */ /* 0x000fe200000e0000 */
[----:B--2---:R-:W-:Y:S01]  /*5a30*/  @!P1 IMAD.MOV.U32 R0, RZ, RZ, 0x2000 ;  /* 0x00002000ff009424 */ /* 0x004fe200078e00ff */
[----:B------:R-:W-:Y:S01]  /*5a40*/  UMOV UR6, 0x0 ;  /* 0x0000000000067882 */ /* 0x000fe20000000000 */
[----:B------:R-:W-:Y:S01]  /*5a50*/  UMOV UR7, 0x10000000 ;  /* 0x1000000000077882 */ /* 0x000fe20000000000 */
[----:B------:R-:W-:Y:S01]  /*5a60*/  @!UP0 UIADD3 UR32, UPT, UPT, UR21, 0x400, URZ ;  /* 0x0000040015208890 */ /* 0x000fe2000fffe0ff */
[----:B------:R-:W-:Y:S01]  /*5a70*/  @!P1 IADD3 R8, P0, PT, R16, 0x580, RZ ;  /* 0x0000058010089810 */ /* 0x000fe20007f1e0ff */
[----:B------:R-:W-:Y:S04]  /*5a80*/  VOTEU.ALL UP0, P1 ;  /* 0x0000000000ff7886 */ /* 0x000fe80000800000 */
[----:B------:R-:W-:Y:S02]  /*5a90*/  @!P1 IMAD.X R6, RZ, RZ, R17, P0 ;  /* 0x000000ffff069224 */ /* 0x000fe400000e0611 */
[----:B------:R-:W-:Y:S02]  /*5aa0*/  IMAD.U32 R10, RZ, RZ, UR5 ;  /* 0x00000005ff0a7e24 */ /* 0x000fe4000f8e00ff */
[----:B------:R-:W-:Y:S03]  /*5ab0*/  IMAD.U32 R11, RZ, RZ, UR4 ;  /* 0x00000004ff0b7e24 */ /* 0x000fe6000f8e00ff */
[----:B------:R-:W-:Y:S02]  /*5ac0*/  @!P1 R2UR UR4, R10 ;  /* 0x000000000a0492ca */ /* 0x000fe400000e0000 */
[----:B------:R-:W-:Y:S11]  /*5ad0*/  @!P1 R2UR UR5, R11 ;  /* 0x000000000b0592ca */ /* 0x000ff600000e0000 */
[----:B------:R-:W-:Y:S02]  /*5ae0*/  @!UPT UIADD3 URZ, UPT, UPT, URZ, URZ, URZ ;  /* 0x000000fffffff290 */ /* 0x000fe4000fffe0ff */
[----:B------:R2:W-:Y:S01]  /*5af0*/  @!UP0 UTMALDG.3D [UR32], [UR4], desc[UR6] ;  /* 0x00000620040085b4 */ /* 0x0005e20008011000 */
[----:B------:R2:W-:Y:S01]  /*5b00*/  @!P1 SYNCS.ARRIVE.TRANS64.RED.A0TR RZ, [UR21+0x100], R0 ;  /* 0x00010000ffff99a7 */ /* 0x0005e20008300415 */
[----:B------:R-:W-:Y:S01]  /*5b10*/  SYNCS.ARRIVE.TRANS64.RED.A1T0 RZ, [UR40], RZ ;  /* 0x000000ffffff79a7 */ /* 0x000fe20008100428 */
[----:B------:R-:W3:Y:S02]  /*5b20*/  SYNCS.PHASECHK.TRANS64.TRYWAIT P2, [UR21+0x128], R9 ;  /* 0x00012809ff0075a7 */ /* 0x000ee40008041115 */
[----:B--23--:R-:W-:Y:S05]  /*5b30*/  @!P2 BRA `(.L_x_106) ;  /* 0x0000005400d4a947 */ /* 0x00cfea0003800000 */
.L_x_221:
        /* <DEDUP_REMOVED lines=8> */
[----:B------:R-:W-:Y:S01]  /*5bc0*/  @!UP0 UIADD3 UR24, UPT, UPT, UR21, 0x2400, URZ ;  /* 0x0000240015188890 */ /* 0x000fe2000fffe0ff */
[----:B------:R-:W-:Y:S01]  /*5bd0*/  VOTEU.ALL UP0, P1 ;  /* 0x0000000000ff7886 */ /* 0x000fe20000800000 */
[----:B------:R-:W-:Y:S01]  /*5be0*/  UMOV UR27, UR35 ;  /* 0x00000023001b7c82 */ /* 0x000fe20008000000 */
[----:B------:R-:W-:Y:S02]  /*5bf0*/  UMOV UR28, UR36 ;  /* 0x00000024001c7c82 */ /* 0x000fe40008000000 */
[----:B------:R-:W-:Y:S02]  /*5c00*/  IMAD.U32 R10, RZ, RZ, UR5 ;  /* 0x00000005ff0a7e24 */ /* 0x000fe4000f8e00ff */
[----:B------:R-:W-:Y:S02]  /*5c10*/  IMAD.U32 R11, RZ, RZ, UR4 ;  /* 0x00000004ff0b7e24 */ /* 0x000fe4000f8e00ff */
[----:B------:R-:W-:Y:S01]  /*5c20*/  @!P1 IMAD.X R6, RZ, RZ, R17, P0 ;  /* 0x000000ffff069224 */ /* 0x000fe200000e0611 */
        /* <DEDUP_REMOVED lines=8> */
.L_x_223:
[----:B------:R-:W-:Y:S01]  /*5cb0*/  @!P1 R2UR UR5, R8 ;  /* 0x00000000080592ca */ /* 0x000fe200000e0000 */
[----:B------:R-:W-:Y:S01]  /*5cc0*/  VOTEU.ALL UP0, P1 ;  /* 0x0000000000ff7886 */ /* 0x000fe20000800000 */
[----:B------:R-:W-:Y:S01]  /*5cd0*/  @!P1 R2UR UR4, R6 ;  /* 0x00000000060492ca */ /* 0x000fe200000e0000 */
[----:B--2---:R-:W-:Y:S01]  /*5ce0*/  @!P1 IMAD.MOV.U32 R0, RZ, RZ, 0x2000 ;  /* 0x00002000ff009424 */ /* 0x004fe200078e00ff */
[----:B------:R-:W-:Y:S01]  /*5cf0*/  UMOV UR6, 0x0 ;  /* 0x0000000000067882 */ /* 0x000fe20000000000 */
[----:B------:R-:W-:Y:S01]  /*5d00*/  UMOV UR7, 0x10000000 ;  /* 0x1000000000077882 */ /* 0x000fe20000000000 */
[----:B------:R-:W-:Y:S01]  /*5d10*/  @!UP0 UIADD3 UR18, UPT, UPT, UR34, 0x40, URZ ;  /* 0x0000004022128890 */ /* 0x000fe2000fffe0ff */
[----:B------:R-:W-:Y:S01]  /*5d20*/  VIADD R14, R14, 0x1 ;  /* 0x000000010e0e7836 */ /* 0x000fe20000000000 */
[----:B------:R-:W-:Y:S01]  /*5d30*/  @!UP0 UIADD3 UR16, UPT, UPT, UR21, 0x4400, URZ ;  /* 0x0000440015108890 */ /* 0x000fe2000fffe0ff */
[----:B------:R-:W-:Y:S01]  /*5d40*/  VOTEU.ALL UP0, P1 ;  /* 0x0000000000ff7886 */ /* 0x000fe20000800000 */
[----:B------:R-:W-:Y:S01]  /*5d50*/  UMOV UR19, UR35 ;  /* 0x0000002300137c82 */ /* 0x000fe20008000000 */
[----:B------:R-:W-:Y:S02]  /*5d60*/  UMOV UR20, UR36 ;  /* 0x0000002400147c82 */ /* 0x000fe40008000000 */
        /* <DEDUP_REMOVED lines=10> */
.L_x_225:
[----:B------:R-:W-:Y:S01]  /*5e10*/  @!P1 IADD3 R6, P0, PT, R16, 0x580, RZ ;  /* 0x0000058010069810 */ /* 0x000fe20007f1e0ff */
[----:B------:R-:W-:Y:S01]  /*5e20*/  VOTEU.ALL UP0, P1 ;  /* 0x0000000000ff7886 */ /* 0x000fe20000800000 */
[----:B------:R-:W-:Y:S01]  /*5e30*/  UMOV UR6, 0x0 ;  /* 0x0000000000067882 */ /* 0x000fe20000000000 */
[----:B------:R-:W-:Y:S01]  /*5e40*/  UMOV UR7, 0x10000000 ;  /* 0x1000000000077882 */ /* 0x000fe20000000000 */
[----:B------:R-:W-:Y:S01]  /*5e50*/  @!P1 R2UR UR5, R6 ;  /* 0x00000000060592ca */ /* 0x000fe200000e0000 */
[----:B--2---:R-:W-:Y:S01]  /*5e60*/  @!P1 IMAD.X R0, RZ, RZ, R17, P0 ;  /* 0x000000ffff009224 */ /* 0x004fe200000e0611 */
[----:B------:R-:W-:Y:S01]  /*5e70*/  @!UP0 UIADD3 UR10, UPT, UPT, UR34, 0x60, URZ ;  /* 0x00000060220a8890 */ /* 0x000fe2000fffe0ff */
[----:B------:R-:W-:Y:S01]  /*5e80*/  R2UR UR18, R86 ;  /* 0x00000000561272ca */ /* 0x000fe200000e0000 */
[----:B------:R-:W-:Y:S01]  /*5e90*/  @!UP0 UIADD3 UR8, UPT, UPT, UR21, 0x6400, URZ ;  /* 0x0000640015088890 */ /* 0x000fe2000fffe0ff */
[----:B------:R-:W-:Y:S01]  /*5ea0*/  R2UR UR16, R87 ;  /* 0x00000000571072ca */ /* 0x000fe200000e0000 */
[----:B------:R-:W-:Y:S01]  /*5eb0*/  @!UP0 UIADD3 UR9, UPT, UPT, UR21, 0x118, URZ ;  /* 0x0000011815098890 */ /* 0x000fe2000fffe0ff */
[----:B------:R-:W-:Y:S01]  /*5ec0*/  @!P1 R2UR UR4, R0 ;  /* 0x00000000000492ca */ /* 0x000fe200000e0000 */
[----:B------:R-:W-:Y:S01]  /*5ed0*/  VOTEU.ALL UP0, P1 ;  /* 0x0000000000ff7886 */ /* 0x000fe20000800000 */
[----:B------:R-:W-:Y:S01]  /*5ee0*/  UMOV UR11, UR35 ;  /* 0x00000023000b7c82 */ /* 0x000fe20008000000 */
[----:B------:R-:W-:Y:S01]  /*5ef0*/  UMOV UR12, UR36 ;  /* 0x00000024000c7c82 */ /* 0x000fe20008000000 */
[C---:B------:R-:W-:Y:S01]  /*5f00*/  ISETP.NE.AND P0, PT, R14.reuse, 0x2, PT ;  /* 0x000000020e00780c */ /* 0x040fe20003f05270 */
[----:B------:R-:W-:Y:S01]  /*5f10*/  UPLOP3.LUT UP3, UPT, UPT, UPT, UPT, 0x80, 0x8 ;  /* 0x000000000008789c */ /* 0x000fe20003f6f070 */
[----:B------:R-:W-:Y:S01]  /*5f20*/  IMAD.U32 R8, RZ, RZ, UR5 ;  /* 0x00000005ff087e24 */ /* 0x000fe2000f8e00ff */
[----:B------:R-:W-:Y:S01]  /*5f30*/  LOP3.LUT R15, R15, 0x1, RZ, 0x3c, !PT ;  /* 0x000000010f0f7812 */ /* 0x000fe200078e3cff */
[----:B------:R-:W-:Y:S01]  /*5f40*/  UMOV UR36, UR29 ;  /* 0x0000001d00247c82 */ /* 0x000fe20008000000 */
[----:B------:R-:W-:Y:S01]  /*5f50*/  SEL R0, RZ, 0x1, P0 ;  /* 0x00000001ff007807 */ /* 0x000fe20000000000 */
[----:B------:R-:W-:Y:S01]  /*5f60*/  UIADD3 UR20, UPT, UPT, UR13, UR18, URZ ;  /* 0x000000120d147290 */ /* 0x000fe2000fffe0ff */
[----:B------:R-:W-:Y:S01]  /*5f70*/  SEL R14, R14, RZ, P0 ;  /* 0x000000ff0e0e7207 */ /* 0x000fe20000000000 */
[----:B------:R-:W-:Y:S01]  /*5f80*/  UIADD3 UR16, UPT, UPT, UR14, UR16, URZ ;  /* 0x000000100e107290 */ /* 0x000fe2000fffe0ff */
[----:B------:R-:W-:Y:S01]  /*5f90*/  IMAD.U32 R9, RZ, RZ, UR4 ;  /* 0x00000004ff097e24 */ /* 0x000fe2000f8e00ff */
[----:B------:R-:W-:Y:S02]  /*5fa0*/  @!P1 R2UR UR4, R8 ;  /* 0x00000000080492ca */ /* 0x000fe400000e0000 */
[----:B------:R-:W-:Y:S02]  /*5fb0*/  LOP3.LUT R13, R13, R0, RZ, 0x3c, !PT ;  /* 0x000000000d0d7212 */ /* 0x000fe400078e3cff */
[----:B------:R-:W-:Y:S11]  /*5fc0*/  @!P1 R2UR UR5, R9 ;  /* 0x00000000090592ca */ /* 0x000ff600000e0000 */
[----:B------:R-:W-:Y:S02]  /*5fd0*/  @!UPT UIADD3 URZ, UPT, UPT, URZ, URZ, URZ ;  /* 0x000000fffffff290 */ /* 0x000fe4000fffe0ff */
[----:B------:R2:W-:Y:S01]  /*5fe0*/  @!UP0 UTMALDG.3D [UR8], [UR4], desc[UR6] ;  /* 0x00000608040085b4 */ /* 0x0005e20008011000 */
[----:B------:R2:W-:Y:S01]  /*5ff0*/  @!P1 SYNCS.ARRIVE.TRANS64.RED.A0TR RZ, [UR21+0x118], R7 ;  /* 0x00011807ffff99a7 */ /* 0x0005e20008300415 */
[----:B------:R-:W-:Y:S01]  /*6000*/  SYNCS.ARRIVE.TRANS64.RED.A1T0 RZ, [UR37], RZ ;  /* 0x000000ffffff79a7 */ /* 0x000fe20008100425 */
[----:B------:R-:W-:Y:S05]  /*6010*/  BRA.U UP1, `(.L_x_109) ;  /* 0xfffffff101707547 */ /* 0x000fea000b83ffff */
[----:B------:R-:W-:-:S04]  /*6020*/  SHF.L.U32 R3, R15, 0x1f, RZ ;  /* 0x0000001f0f037819 */ /* 0x000fc800000006ff */
[----:B------:R-:W3:Y:S02]  /*6030*/  SYNCS.PHASECHK.TRANS64.TRYWAIT P0, [UR21+0x120], R3 ;  /* 0x00012003ff0075a7 */ /* 0x000ee40008001115 */
[----:B---3--:R-:W-:Y:S05]  /*6040*/  @!P0 BRA `(.L_x_110) ;  /* 0x0000005000d88947 */ /* 0x008fea0003800000 */
.L_x_227:
[----:B------:R-:W4:Y:S02]  /*6050*/  SYNCS.PHASECHK.TRANS64.TRYWAIT P0, [UR21+0x128], R3 ;  /* 0x00012803ff0075a7 */ /* 0x000f240008001115 */
[----:B----4-:R-:W-:Y:S05]  /*6060*/  @!P0 BRA `(.L_x_111) ;  /* 0x0000005000e88947 */ /* 0x010fea0003800000 */
.L_x_229:
[----:B------:R-:W4:Y:S02]  /*6070*/  SYNCS.PHASECHK.TRANS64.TRYWAIT P0, [UR21+0x130], R3 ;  /* 0x00013003ff0075a7 */ /* 0x000f240008001115 */
[----:B----4-:R-:W-:Y:S05]  /*6080*/  @!P0 BRA `(.L_x_112) ;  /* 0x0000005000f88947 */ /* 0x010fea0003800000 */
.L_x_231:
[----:B---3--:R-:W-:-:S07]  /*6090*/  MOV R0, UR21 ;  /* 0x0000001500007c02 */ /* 0x008fce0008000f00 */
.L_x_113:
[----:B---3--:R-:W-:-:S04]  /*60a0*/  SHF.L.U32 R3, R15, 0x1f, RZ ;  /* 0x0000001f0f037819 */ /* 0x008fc800000006ff */
[----:B------:R3:W4:Y:S03]  /*60b0*/  SYNCS.PHASECHK.TRANS64.TRYWAIT P0, [R0+URZ+0x138], R3 ;  /* 0x00013803000075a7 */ /* 0x00072600080011ff */
[----:B----4-:R-:W-:Y:S05]  /*60c0*/  @!P0 NANOSLEEP.SYNCS 0x989680 ;  /* 0x009896800000895d */ /* 0x010fea0003900000 */
[----:B------:R-:W4:Y:S02]  /*60d0*/  @!P0 SYNCS.PHASECHK.TRANS64 P0, [R0+URZ+0x138], R3 ;  /* 0x00013803000085a7 */ /* 0x000f2400080010ff */
[----:B-12-4-:R-:W-:Y:S05]  /*60e0*/  @P0 EXIT ;  /* 0x000000000000094d */ /* 0x016fea0003800000 */
[----:B------:R-:W-:Y:S05]  /*60f0*/  BRA `(.L_x_113) ;  /* 0xfffffffc00e87947 */ /* 0x000fea000383ffff */
.L_x_98:
[----:B------:R-:W-:-:S06]  /*6100*/  UISETP.GE.AND UP0, UPT, UR21, 0x4, UPT ;  /* 0x000000041500788c */ /* 0x000fcc000bf06270 */
[----:B------:R-:W-:-:S13]  /*6110*/  PLOP3.LUT P0, PT, PT, PT, UP0, 0x80, 0x8 ;  /* 0x000000000008781c */ /* 0x000fda0003f0f008 */
[----:B------:R-:W-:Y:S05]  /*6120*/  @!P0 EXIT ;  /* 0x000000000000894d */ /* 0x000fea0003800000 */
[----:B------:R-:W1:Y:S08]  /*6130*/  S2UR UR4, SR_CgaCtaId ;  /* 0x00000000000479c3 */ /* 0x000e700000008800 */
[----:B------:R-:W-:Y:S01]  /*6140*/  BAR.SYNC.DEFER_BLOCKING 0x6, 0xa0 ;  /* 0x0182800000007b1d */ /* 0x000fe20000010000 */
[C---:B------:R-:W-:Y:S01]  /*6150*/  IMAD.SHL.U32 R4, R98.reuse, 0x20, RZ ;  /* 0x0000002062047824 */ /* 0x040fe200078e00ff */
[C---:B------:R-:W-:Y:S01]  /*6160*/  LOP3.LUT R99, R98.reuse, 0x60, RZ, 0xc0, !PT ;  /* 0x0000006062637812 */ /* 0x040fe200078ec0ff */
[C---:B------:R-:W-:Y:S01]  /*6170*/  IMAD.SHL.U32 R97, R98.reuse, 0x4, RZ ;  /* 0x0000000462617824 */ /* 0x040fe200078e00ff */
[C---:B------:R-:W-:Y:S01]  /*6180*/  LOP3.LUT R96, R98.reuse, 0x2, RZ, 0xc0, !PT ;  /* 0x0000000262607812 */ /* 0x040fe200078ec0ff */
[----:B------:R-:W-:Y:S01]  /*6190*/  IMAD.U32 R37, R98, 0x10000, RZ ;  /* 0x0001000062257824 */ /* 0x000fe200078e00ff */
[----:B------:R-:W-:-:S02]  /*61a0*/  UMOV UR44, 0x400 ;  /* 0x00000400002c7882 */ /* 0x000fc40000000000 */
[----:B------:R-:W2:Y:S01]  /*61b0*/  LDC.64 R80, c[0x0][0x888] ;  /* 0x00022200ff507b82 */ /* 0x000ea20000000a00 */
[----:B------:R-:W-:Y:S01]  /*61c0*/  LOP3.LUT R6, R4, 0xc0, RZ, 0xc0, !PT ;  /* 0x000000c004067812 */ /* 0x000fe200078ec0ff */
[----:B------:R-:W-:Y:S01]  /*61d0*/  HFMA2 R90, -RZ, RZ, 0, 0 ;  /* 0x00000000ff5a7431 */ /* 0x000fe200000001ff */
[----:B------:R-:W-:Y:S01]  /*61e0*/  LOP3.LUT R98, R98, 0x4, RZ, 0xc0, !PT ;  /* 0x0000000462627812 */ /* 0x000fe200078ec0ff */
[----:B------:R-:W-:Y:S01]  /*61f0*/  IMAD.MOV.U32 R94, RZ, RZ, 0x1 ;  /* 0x00000001ff5e7424 */ /* 0x000fe200078e00ff */
[----:B------:R-:W-:Y:S01]  /*6200*/  LOP3.LUT R97, R6, 0x18, R97, 0xf8, !PT ;  /* 0x0000001806617812 */ /* 0x000fe200078ef861 */
[----:B------:R-:W-:Y:S01]  /*6210*/  IMAD.MOV.U32 R36, RZ, RZ, RZ ;  /* 0x000000ffff247224 */ /* 0x000fe200078e00ff */
[----:B------:R-:W-:Y:S01]  /*6220*/  LOP3.LUT R37, R37, 0x600000, RZ, 0xc0, !PT ;  /* 0x0060000025257812 */ /* 0x000fe200078ec0ff */
[----:B------:R-:W3:Y:S01]  /*6230*/  LDC.64 R82, c[0x0][0x890] ;  /* 0x00022400ff527b82 */ /* 0x000ee20000000a00 */
[----:B------:R-:W-:Y:S02]  /*6240*/  LOP3.LUT R97, R97, 0xf20, R4, 0xf8, !PT ;  /* 0x00000f2061617812 */ /* 0x000fe400078ef804 */
[----:B------:R-:W-:Y:S01]  /*6250*/  CS2R R92, SRZ ;  /* 0x00000000005c7805 */ /* 0x000fe2000001ff00 */
[----:B------:R-:W4:Y:S01]  /*6260*/  LDCU UR59, c[0x0][0x370] ;  /* 0x00006e00ff3b77ac */ /* 0x000f220008000800 */
[----:B------:R-:W2:Y:S03]  /*6270*/  LDCU.64 UR62, c[0x0][0x348] ;  /* 0x00006900ff3e77ac */ /* 0x000ea60008000a00 */
[----:B------:R-:W2:Y:S01]  /*6280*/  LDC.64 R78, c[0x0][0x8b0] ;  /* 0x00022c00ff4e7b82 */ /* 0x000ea20000000a00 */
[----:B-1----:R-:W-:Y:S01]  /*6290*/  ULEA UR44, UR4, UR44, 0x18 ;  /* 0x0000002c042c7291 */ /* 0x002fe2000f8ec0ff */
[----:B------:R-:W1:Y:S06]  /*62a0*/  LDCU UR43, c[0x0][0xb0c] ;  /* 0x00016180ff2b77ac */ /* 0x000e6c0008000800 */
[----:B------:R-:W1:Y:S01]  /*62b0*/  LDC.64 R76, c[0x0][0x8a8] ;  /* 0x00022a00ff4c7b82 */ /* 0x000e620000000a00 */
[----:B------:R-:W-:Y:S01]  /*62c0*/  UIADD3 UR4, UPT, UPT, UR44, 0x400, URZ ;  /* 0x000004002c047890 */ /* 0x000fe2000fffe0ff */
[----:B------:R-:W1:Y:S01]  /*62d0*/  LDCU UR39, c[0x0][0xb30] ;  /* 0x00016600ff2777ac */ /* 0x000e620008000800 */
[----:B------:R-:W4:Y:S04]  /*62e0*/  LDS R0, [UR44+0x200] ;  /* 0x0002002cff007984 */ /* 0x000f280008000800 */
[----:B------:R-:W-:Y:S01]  /*62f0*/  IMAD.U32 R88, RZ, RZ, UR4 ;  /* 0x00000004ff587e24 */ /* 0x000fe2000f8e00ff */
[----:B------:R-:W1:Y:S04]  /*6300*/  LDCU.64 UR56, c[0x0][0x888] ;  /* 0x00011100ff3877ac */ /* 0x000e680008000a00 */
[----:B------:R-:W-:Y:S01]  /*6310*/  LEA R97, R97, R88, 0x1 ;  /* 0x0000005861617211 */ /* 0x000fe200078e08ff */
[----:B------:R-:W1:Y:S04]  /*6320*/  LDCU.64 UR40, c[0x0][0xb28] ;  /* 0x00016500ff2877ac */ /* 0x000e680008000a00 */
[--C-:B------:R-:W-:Y:S01]  /*6330*/  IMAD R96, R96, -0x10, R97.reuse ;  /* 0xfffffff060607824 */ /* 0x100fe200078e0261 */
[----:B------:R-:W1:Y:S01]  /*6340*/  LDCU.128 UR52, c[0x0][0xb10] ;  /* 0x00016200ff3477ac */ /* 0x000e620008000c00 */
[----:B------:R-:W-:Y:S01]  /*6350*/  IMAD R95, R98, -0x10, R97 ;  /* 0xfffffff0625f7824 */ /* 0x000fe200078e0261 */
[----:B------:R-:W1:Y:S01]  /*6360*/  LDCU UR58, c[0x0][0x374] ;  /* 0x00006e80ff3a77ac */ /* 0x000e620008000800 */
[----:B------:R-:W-:Y:S01]  /*6370*/  UMOV UR47, URZ ;  /* 0x000000ff002f7c82 */ /* 0x000fe20008000000 */
[----:B------:R-:W-:Y:S01]  /*6380*/  UMOV UR46, URZ ;  /* 0x000000ff002e7c82 */ /* 0x000fe20008000000 */
[----:B--234-:R-:W-:-:S07]  /*6390*/  IADD3 R37, PT, PT, R0, R37, RZ ;  /* 0x0000002500257210 */ /* 0x01cfce0007ffe0ff */
.L_x_157:
[----:B------:R-:W-:Y:S02]  /*63a0*/  LEA R3, R90, UR44, 0x3 ;  /* 0x0000002c5a037c11 */ /* 0x000fe4000f8e18ff */
[----:B------:R-:W-:Y:S02]  /*63b0*/  SHF.L.U32 R0, R92, 0x1f, RZ ;  /* 0x0000001f5c007819 */ /* 0x000fe400000006ff */
[----:B------:R-:W-:Y:S02]  /*63c0*/  LEA R5, R90, UR44, 0x4 ;  /* 0x0000002c5a057c11 */ /* 0x000fe4000f8e20ff */
[----:B--2---:R-:W2:Y:S02]  /*63d0*/  SYNCS.PHASECHK.TRANS64.TRYWAIT P0, [R3+URZ+0x150], R0 ;  /* 0x00015000030075a7 */ /* 0x004ea400080011ff */
[----:B-12---:R-:W-:Y:S05]  /*63e0*/  @!P0 BRA `(.L_x_114) ;  /* 0x0000005000388947 */ /* 0x006fea0003800000 */
.L_x_232:
[----:B------:R-:W3:Y:S01]  /*63f0*/  LDS.128 R4, [R5+0x1e0] ;  /* 0x0001e00005047984 */ /* 0x000ee20000000c00 */
[----:B------:R-:W-:Y:S01]  /*6400*/  UISETP.GE.AND UP0, UPT, UR42, 0x1, UPT ;  /* 0x000000012a00788c */ /* 0x000fe2000bf06270 */
[----:B------:R-:W-:Y:S01]  /*6410*/  @!PT LDS RZ, [RZ] ;  /* 0x00000000fffff984 */ /* 0x000fe20000000800 */
[----:B------:R-:W-:Y:S01]  /*6420*/  @!PT LDS RZ, [RZ] ;  /* 0x00000000fffff984 */ /* 0x000fe20000000800 */
[----:B------:R-:W-:Y:S01]  /*6430*/  @!PT LDS RZ, [RZ] ;  /* 0x00000000fffff984 */ /* 0x000fe20000000800 */
[----:B------:R-:W-:Y:S01]  /*6440*/  @!PT LDS RZ, [RZ] ;  /* 0x00000000fffff984 */ /* 0x000fe20000000800 */
[----:B------:R4:W-:Y:S06]  /*6450*/  MEMBAR.ALL.CTA ;  /* 0x0000000000007992 */ /* 0x0009ec0000008000 */
[----:B----4-:R-:W4:Y:S01]  /*6460*/  FENCE.VIEW.ASYNC.S ;  /* 0x00000000000073c6 */ /* 0x010f220000000000 */
[----:B---3--:R-:W-:Y:S11]  /*6470*/  LOP3.LUT P0, RZ, R6, 0x1, RZ, 0xc0, !PT ;  /* 0x0000000106ff7812 */ /* 0x008ff6000780c0ff */
[----:B------:R-:W-:Y:S02]  /*6480*/  @!UPT UIADD3 URZ, UPT, UPT, URZ, URZ, URZ ;  /* 0x000000fffffff290 */ /* 0x000fe4000fffe0ff */
[----:B----4-:R-:W-:Y:S01]  /*6490*/  VOTEU.ANY UP1, P0 ;  /* 0x0000000000ff7886 */ /* 0x010fe20000020100 */
[----:B------:R-:W-:Y:S01]  /*64a0*/  PLOP3.LUT P0, PT, PT, PT, UP1, 0x80, 0x8 ;  /* 0x000000000008781c */ /* 0x000fe20003f0f018 */
[----:B------:R-:W-:Y:S11]  /*64b0*/  UP2UR UR61, UPR, URZ, 0x2 ;  /* 0x00000002ff3d7883 */ /* 0x000ff60008000000 */
[----:B------:R-:W-:Y:S01]  /*64c0*/  @!UPT UIADD3 URZ, UPT, UPT, URZ, URZ, URZ ;  /* 0x000000fffffff290 */ /* 0x000fe2000fffe0ff */
[----:B--2---:R-:W-:Y:S02]  /*64d0*/  @P0 SHF.R.U32.HI R0, RZ, 0x10, R5 ;  /* 0x00000010ff000819 */ /* 0x004fe40000011605 */
        /* <DEDUP_REMOVED lines=12> */
[----:B------:R-:W3:Y:S01]  /*65a0*/  LDCU UR12, c[0x0][0xb20] ;  /* 0x00016400ff0c77ac */ /* 0x000ee20008000800 */
[----:B-1----:R-:W-:Y:S02]  /*65b0*/  UIMAD.WIDE.U32 UR4, UR58, UR55, URZ ;  /* 0x000000373a0472a5 */ /* 0x002fe4000f8e00ff */
[----:B------:R-:W-:Y:S02]  /*65c0*/  UIMAD.WIDE.U32 UR6, UR59, UR52, URZ ;  /* 0x000000343b0672a5 */ /* 0x000fe4000f8e00ff */
[----:B------:R-:W-:Y:S02]  /*65d0*/  UISETP.NE.AND UP0, UPT, UR54, 0x1, UPT ;  /* 0x000000013600788c */ /* 0x000fe4000bf05270 */
[----:B------:R-:W-:Y:S02]  /*65e0*/  UIMAD.WIDE.U32 UR8, UR37, UR55, URZ ;  /* 0x00000037250872a5 */ /* 0x000fe4000f8e00ff */
[----:B------:R-:W-:Y:S02]  /*65f0*/  UIMAD.WIDE.U32 UR10, UR38, UR52, URZ ;  /* 0x00000034260a72a5 */ /* 0x000fe4000f8e00ff */
[----:B------:R-:W-:Y:S02]  /*6600*/  UISETP.NE.AND UP1, UPT, UR43, 0x1, UPT ;  /* 0x000000012b00788c */ /* 0x000fe4000bf25270 */
[----:B------:R-:W-:Y:S01]  /*6610*/  UISETP.NE.AND UP2, UPT, UR42, 0x1, UPT ;  /* 0x000000012a00788c */ /* 0x000fe2000bf45270 */
[----:B------:R-:W-:Y:S02]  /*6620*/  UMOV UR4, UR5 ;  /* 0x0000000500047c82 */ /* 0x000fe40008000000 */
[----:B---3--:R-:W-:Y:S03]  /*6630*/  USHF.R.U32.HI UR5, URZ, UR12, UR4 ;  /* 0x0000000cff057299 */ /* 0x008fe60008011604 */
[----:B------:R-:W-:Y:S02]  /*6640*/  UMOV UR4, UR7 ;  /* 0x0000000700047c82 */ /* 0x000fe40008000000 */
[----:B------:R-:W-:Y:S02]  /*6650*/  USHF.R.U32.HI UR7, URZ, UR53, UR4 ;  /* 0x00000035ff077299 */ /* 0x000fe40008011604 */
[----:B------:R-:W-:Y:S02]  /*6660*/  USEL UR4, UR58, UR5, !UP0 ;  /* 0x000000053a047287 */ /* 0x000fe4000c000000 */
[----:B------:R-:W-:Y:S01]  /*6670*/  USEL UR7, UR59, UR7, !UP1 ;  /* 0x000000073b077287 */ /* 0x000fe2000c800000 */
[----:B------:R-:W-:Y:S01]  /*6680*/  UMOV UR5, UR9 ;  /* 0x0000000900057c82 */ /* 0x000fe20008000000 */
[----:B------:R-:W-:Y:S02]  /*6690*/  UIMAD.WIDE.U32 UR8, UR4, UR40, URZ ;  /* 0x00000028040872a5 */ /* 0x000fe4000f8e00ff */
[----:B------:R-:W-:Y:S03]  /*66a0*/  USHF.R.U32.HI UR6, URZ, UR12, UR5 ;  /* 0x0000000cff067299 */ /* 0x000fe60008011605 */
[----:B------:R-:W-:Y:S01]  /*66b0*/  UMOV UR5, UR11 ;  /* 0x0000000b00057c82 */ /* 0x000fe20008000000 */
[----:B------:R-:W-:Y:S02]  /*66c0*/  UIMAD.WIDE.U32 UR10, UR7, UR40, URZ ;  /* 0x00000028070a72a5 */ /* 0x000fe4000f8e00ff */
[----:B------:R-:W-:Y:S02]  /*66d0*/  USHF.R.U32.HI UR12, URZ, UR53, UR5 ;  /* 0x00000035ff0c7299 */ /* 0x000fe40008011605 */
[----:B------:R-:W-:Y:S01]  /*66e0*/  USEL UR6, UR37, UR6, !UP0 ;  /* 0x0000000625067287 */ /* 0x000fe2000c000000 */
[----:B------:R-:W-:Y:S02]  /*66f0*/  UMOV UR5, UR9 ;  /* 0x0000000900057c82 */ /* 0x000fe40008000000 */
[----:B------:R-:W-:Y:S01]  /*6700*/  UMOV UR10, UR11 ;  /* 0x0000000b000a7c82 */ /* 0x000fe20008000000 */
[----:B------:R-:W-:Y:S02]  /*6710*/  @UP2 USHF.R.U32.HI UR4, URZ, UR41, UR5 ;  /* 0x00000029ff042299 */ /* 0x000fe40008011605 */
[----:B------:R-:W-:Y:S02]  /*6720*/  @UP2 USHF.R.U32.HI UR7, URZ, UR41, UR10 ;  /* 0x00000029ff072299 */ /* 0x000fe4000801160a */
[----:B------:R-:W-:Y:S02]  /*6730*/  UIMAD UR4, UR42, UR4, URZ ;  /* 0x000000042a0472a4 */ /* 0x000fe4000f8e02ff */
        /* <DEDUP_REMOVED lines=8> */
[----:B------:R-:W-:Y:S02]  /*67c0*/  USEL UR11, UR6, UR4, !UP2 ;  /* 0x00000004060b7287 */ /* 0x000fe4000d000000 */
[----:B------:R-:W-:Y:S02]  /*67d0*/  UIADD3 UR8, UPT, UPT, -UR5, URZ, URZ ;  /* 0x000000ff05087290 */ /* 0x000fe4000fffe1ff */
[----:B------:R-:W-:Y:S01]  /*67e0*/  UIADD3 UR10, UPT, UPT, -UR11, URZ, URZ ;  /* 0x000000ff0b0a7290 */ /* 0x000fe2000fffe1ff */
[----:B------:R-:W-:Y:S01]  /*67f0*/  @!UP0 UMOV UR4, UR9 ;  /* 0x0000000900048c82 */ /* 0x000fe20008000000 */
[----:B------:R-:W-:Y:S02]  /*6800*/  UIADD3 UR9, UPT, UPT, -UR6, URZ, URZ ;  /* 0x000000ff06097290 */ /* 0x000fe4000fffe1ff */
[----:B------:R-:W-:Y:S02]  /*6810*/  @!UP0 USHF.R.U32.HI UR4, URZ, UR41, UR4 ;  /* 0x00000029ff048299 */ /* 0x000fe40008011604 */
[----:B------:R-:W-:Y:S02]  /*6820*/  UIMAD UR10, UR42, UR10, UR6 ;  /* 0x0000000a2a0a72a4 */ /* 0x000fe4000f8e0206 */
[----:B------:R-:W-:Y:S04]  /*6830*/  @!UP0 USEL UR4, UR5, UR4, !UP2 ;  /* 0x0000000405048287 */ /* 0x000fe8000d000000 */
[----:B------:R-:W-:Y:S02]  /*6840*/  @!UP0 UIMAD UR10, UR7, UR10, UR4 ;  /* 0x0000000a070a82a4 */ /* 0x000fe4000f8e0204 */
[----:B------:R-:W-:Y:S02]  /*6850*/  @!UP0 UIADD3 UR11, UPT, UPT, UR11, -UR4, URZ ;  /* 0x800000040b0b8290 */ /* 0x000fe4000fffe0ff */
[----:B------:R-:W-:Y:S02]  /*6860*/  UIMAD UR7, UR43, UR8, UR38 ;  /* 0x000000082b0772a4 */ /* 0x000fe4000f8e0226 */
[----:B------:R-:W-:Y:S02]  /*6870*/  @!UP0 UIMAD UR6, UR11, UR42, UR5 ;  /* 0x0000002a0b0682a4 */ /* 0x000fe4000f8e0205 */
[----:B------:R-:W-:Y:S01]  /*6880*/  UIMAD UR4, UR54, UR9, UR37 ;  /* 0x00000009360472a4 */ /* 0x000fe2000f8e0225 */
[----:B------:R-:W-:Y:S02]  /*6890*/  @!UP0 UMOV UR5, UR10 ;  /* 0x0000000a00058c82 */ /* 0x000fe40008000000 */
[----:B------:R-:W-:Y:S02]  /*68a0*/  UIMAD UR38, UR5, UR43, UR7 ;  /* 0x0000002b052672a4 */ /* 0x000fe4000f8e0207 */
[----:B------:R-:W-:Y:S11]  /*68b0*/  UIMAD UR37, UR6, UR54, UR4 ;  /* 0x00000036062572a4 */ /* 0x000ff6000f8e0204 */
[----:B------:R-:W-:Y:S01]  /*68c0*/  @!UPT UIADD3 URZ, UPT, UPT, URZ, URZ, URZ ;  /* 0x000000fffffff290 */ /* 0x000fe2000fffe0ff */
.L_x_115:
[----:B-1----:R-:W-:Y:S01]  /*68d0*/  UISETP.NE.AND UP0, UPT, UR39, 0x1, UPT ;  /* 0x000000012700788c */ /* 0x002fe2000bf05270 */
[----:B------:R-:W-:Y:S01]  /*68e0*/  LOP3.LUT P0, RZ, R88, 0x1b0, RZ, 0xc0, !PT ;  /* 0x000001b058ff7812 */ /* 0x000fe2000780c0ff */
[----:B------:R-:W-:Y:S01]  /*68f0*/  USHF.L.U32 UR50, UR16, 0x7, URZ ;  /* 0x0000000710327899 */ /* 0x000fe200080006ff */
[----:B------:R-:W-:Y:S01]  /*6900*/  BSSY.RECONVERGENT B6, `(.L_x_116) ;  /* 0x0000034000067945 */ /* 0x000fe20003800200 */
[----:B------:R-:W-:Y:S01]  /*6910*/  USHF.L.U32 UR49, UR20, 0x7, URZ ;  /* 0x0000000714317899 */ /* 0x000fe200080006ff */
[----:B------:R-:W-:Y:S06]  /*6920*/  IADD3 R90, PT, PT, R90, 0x1, RZ ;  /* 0x000000015a5a7810 */ /* 0x000fec0007ffe0ff */
[----:B------:R-:W1:Y:S01]  /*6930*/  @!UP0 LDCU.128 UR12, c[0x0][0xb10] ;  /* 0x00016200ff0c87ac */ /* 0x000e620008000c00 */
[----:B------:R-:W3:Y:S01]  /*6940*/  @!UP0 LDCU UR5, c[0x0][0xb0c] ;  /* 0x00016180ff0587ac */ /* 0x000ee20008000800 */
[----:B------:R-:W4:Y:S01]  /*6950*/  @!UP0 LDCU UR10, c[0x0][0xb20] ;  /* 0x00016400ff0a87ac */ /* 0x000f220008000800 */
[----:B-1----:R-:W-:Y:S02]  /*6960*/  UIMAD.WIDE.U32 UR8, UR38, UR12, URZ ;  /* 0x0000000c260872a5 */ /* 0x002fe4000f8e00ff */
[----:B------:R-:W-:Y:S02]  /*6970*/  UIMAD.WIDE.U32 UR6, UR37, UR15, URZ ;  /* 0x0000000f250672a5 */ /* 0x000fe4000f8e00ff */
[----:B------:R-:W-:Y:S03]  /*6980*/  @!UP0 UISETP.NE.AND UP1, UPT, UR14, 0x1, UPT ;  /* 0x000000010e00888c */ /* 0x000fe6000bf25270 */
[----:B------:R-:W-:Y:S01]  /*6990*/  @!UP0 UMOV UR4, UR9 ;  /* 0x0000000900048c82 */ /* 0x000fe20008000000 */
[----:B---3--:R-:W-:Y:S02]  /*69a0*/  @!UP0 UISETP.NE.AND UP2, UPT, UR5, 0x1, UPT ;  /* 0x000000010500888c */ /* 0x008fe4000bf45270 */
[----:B------:R-:W-:Y:S01]  /*69b0*/  @!UP0 USHF.R.U32.HI UR4, URZ, UR13, UR4 ;  /* 0x0000000dff048299 */ /* 0x000fe20008011604 */
[----:B------:R-:W-:Y:S02]  /*69c0*/  @!UP0 UMOV UR6, UR7 ;  /* 0x0000000700068c82 */ /* 0x000fe40008000000 */
[----:B----4-:R-:W-:Y:S02]  /*69d0*/  @!UP0 USHF.R.U32.HI UR6, URZ, UR10, UR6 ;  /* 0x0000000aff068299 */ /* 0x010fe40008011606 */
[----:B------:R-:W-:Y:S02]  /*69e0*/  @!UP0 USEL UR7, UR38, UR4, !UP2 ;  /* 0x0000000426078287 */ /* 0x000fe4000d000000 */
[----:B------:R-:W-:Y:S04]  /*69f0*/  @!UP0 USEL UR6, UR37, UR6, !UP1 ;  /* 0x0000000625068287 */ /* 0x000fe8000c800000 */
[----:B------:R-:W-:Y:S02]  /*6a00*/  @!UP0 UIADD3 UR4, UPT, UPT, -UR7, UR6, URZ ;  /* 0x0000000607048290 */ /* 0x000fe4000fffe1ff */
[----:B------:R-:W-:Y:S02]  /*6a10*/  @!UP0 UIADD3 UR6, UPT, UPT, UR7, -UR6, URZ ;  /* 0x8000000607068290 */ /* 0x000fe4000fffe0ff */
[----:B------:R-:W-:Y:S02]  /*6a20*/  @!UP0 UIMAD UR38, UR4, UR5, UR38 ;  /* 0x00000005042682a4 */ /* 0x000fe4000f8e0226 */
[----:B------:R-:W-:Y:S01]  /*6a30*/  @!UP0 UIMAD UR37, UR6, UR14, UR37 ;  /* 0x0000000e062582a4 */ /* 0x000fe2000f8e0225 */
[----:B------:R-:W-:Y:S11]  /*6a40*/  @!P0 BRA `(.L_x_117) ;  /* 0x00000000007c8947 */ /* 0x000ff60003800000 */
[----:B------:R-:W1:Y:S01]  /*6a50*/  LDCU.64 UR8, c[0x4][0x80] ;  /* 0x01001000ff0877ac */ /* 0x000e620008000a00 */
[----:B------:R-:W-:Y:S01]  /*6a60*/  MOV R2, 0x0 ;  /* 0x0000000000027802 */ /* 0x000fe20000000f00 */
[----:B------:R-:W-:Y:S02]  /*6a70*/  HFMA2 R12, -RZ, RZ, 0, 5.9604644775390625e-08 ;  /* 0x00000001ff0c7431 */ /* 0x000fe400000001ff */
[----:B------:R-:W-:Y:S01]  /*6a80*/  IMAD.MOV.U32 R8, RZ, RZ, 0x70 ;  /* 0x00000070ff087424 */ /* 0x000fe200078e00ff */
[----:B------:R3:W4:Y:S01]  /*6a90*/  LDC.64 R14, c[0x4][R2] ;  /* 0x01000000020e7b82 */ /* 0x0007220000000a00 */
[----:B------:R-:W2:Y:S01]  /*6aa0*/  LDCU.64 UR6, c[0x4][0x88] ;  /* 0x01001100ff0677ac */ /* 0x000ea20008000a00 */
[----:B------:R-:W-:Y:S01]  /*6ab0*/  IMAD.MOV.U32 R13, RZ, RZ, RZ ;  /* 0x000000ffff0d7224 */ /* 0x000fe200078e00ff */
[----:B------:R-:W2:Y:S01]  /*6ac0*/  LDCU.64 UR4, c[0x4][0x8] ;  /* 0x01000100ff0477ac */ /* 0x000ea20008000a00 */
[----:B-1----:R-:W-:Y:S01]  /*6ad0*/  MOV R5, UR9 ;  /* 0x0000000900057c02 */ /* 0x002fe20008000f00 */
[----:B------:R-:W-:Y:S01]  /*6ae0*/  IMAD.U32 R4, RZ, RZ, UR8 ;  /* 0x00000008ff047e24 */ /* 0x000fe2000f8e00ff */
[----:B--2---:R-:W-:Y:S01]  /*6af0*/  MOV R7, UR7 ;  /* 0x0000000700077c02 */ /* 0x004fe20008000f00 */
[----:B------:R-:W-:Y:S01]  /*6b00*/  IMAD.U32 R6, RZ, RZ, UR6 ;  /* 0x00000006ff067e24 */ /* 0x000fe2000f8e00ff */
[----:B------:R-:W-:Y:S01]  /*6b10*/  MOV R11, UR5 ;  /* 0x00000005000b7c02 */ /* 0x000fe20008000f00 */
[----:B------:R-:W-:Y:S02]  /*6b20*/  IMAD.U32 R10, RZ, RZ, UR4 ;  /* 0x00000004ff0a7e24 */ /* 0x000fe4000f8e00ff */
[----:B------:R-:W-:Y:S07]  /*6b30*/  LEPC R20, `(.L_x_118) ;  /* 0x000000001014794e */ /* 0x000fee0000000000 */
[----:B---345:R-:W-:Y:S05]  /*6b40*/  CALL.ABS.NOINC R14 ;  /* 0x000000000e007343 */ /* 0x038fea0003c00000 */
.L_x_118:
[----:B------:R-:W1:Y:S01]  /*6b50*/  LDCU.64 UR8, c[0x4][0x80] ;  /* 0x01001000ff0877ac */ /* 0x000e620008000a00 */
[----:B------:R-:W2:Y:S01]  /*6b60*/  LDC.64 R2, c[0x4][R2] ;  /* 0x0100000002027b82 */ /* 0x000ea20000000a00 */
[----:B------:R-:W-:Y:S02]  /*6b70*/  HFMA2 R12, -RZ, RZ, 0, 5.9604644775390625e-08 ;  /* 0x00000001ff0c7431 */ /* 0x000fe400000001ff */
[----:B------:R-:W-:Y:S02]  /*6b80*/  IMAD.MOV.U32 R8, RZ, RZ, 0x70 ;  /* 0x00000070ff087424 */ /* 0x000fe400078e00ff */
[----:B------:R-:W-:Y:S01]  /*6b90*/  IMAD.MOV.U32 R13, RZ, RZ, RZ ;  /* 0x000000ffff0d7224 */ /* 0x000fe200078e00ff */
[----:B------:R-:W3:Y:S01]  /*6ba0*/  LDCU.64 UR6, c[0x4][0x88] ;  /* 0x01001100ff0677ac */ /* 0x000ee20008000a00 */
[----:B------:R-:W4:Y:S01]  /*6bb0*/  LDCU.64 UR4, c[0x4][0x8] ;  /* 0x01000100ff0477ac */ /* 0x000f220008000a00 */
[----:B-1----:R-:W-:Y:S02]  /*6bc0*/  MOV R4, UR8 ;  /* 0x0000000800047c02 */ /* 0x002fe40008000f00 */
[----:B------:R-:W-:Y:S02]  /*6bd0*/  MOV R5, UR9 ;  /* 0x0000000900057c02 */ /* 0x000fe40008000f00 */
[----:B---3--:R-:W-:Y:S01]  /*6be0*/  MOV R7, UR7 ;  /* 0x0000000700077c02 */ /* 0x008fe20008000f00 */
[----:B------:R-:W-:Y:S01]  /*6bf0*/  IMAD.U32 R6, RZ, RZ, UR6 ;  /* 0x00000006ff067e24 */ /* 0x000fe2000f8e00ff */
[----:B----4-:R-:W-:Y:S01]  /*6c00*/  MOV R11, UR5 ;  /* 0x00000005000b7c02 */ /* 0x010fe20008000f00 */
[----:B------:R-:W-:Y:S02]  /*6c10*/  IMAD.U32 R10, RZ, RZ, UR4 ;  /* 0x00000004ff0a7e24 */ /* 0x000fe4000f8e00ff */
[----:B------:R-:W-:Y:S07]  /*6c20*/  LEPC R20, `(.L_x_117) ;  /* 0x000000001014794e */ /* 0x000fee0000000000 */
[----:B--2---:R-:W-:Y:S05]  /*6c30*/  CALL.ABS.NOINC R2 ;  /* 0x0000000002007343 */ /* 0x004fea0003c00000 */
.L_x_117:
[----:B------:R-:W-:Y:S05]  /*6c40*/  BSYNC.RECONVERGENT B6 ;  /* 0x0000000000067941 */ /* 0x000fea0003800200 */
.L_x_116:
[----:B------:R-:W-:Y:S02]  /*6c50*/  ISETP.NE.U32.AND P0, PT, RZ, UR56, PT ;  /* 0x00000038ff007c0c */ /* 0x000fe4000bf05070 */
[C---:B------:R-:W-:Y:S02]  /*6c60*/  ISETP.NE.U32.AND P1, PT, R82.reuse, RZ, PT ;  /* 0x000000ff5200720c */ /* 0x040fe40003f25070 */
[----:B------:R-:W-:Y:S02]  /*6c70*/  ISETP.NE.U32.AND P4, PT, R82, RZ, PT ;  /* 0x000000ff5200720c */ /* 0x000fe40003f85070 */
[----:B------:R-:W-:Y:S02]  /*6c80*/  ISETP.NE.AND.EX P0, PT, RZ, UR57, PT, P0 ;  /* 0x00000039ff007c0c */ /* 0x000fe4000bf05300 */
[C---:B------:R-:W-:Y:S02]  /*6c90*/  ISETP.NE.AND.EX P1, PT, R83.reuse, RZ, PT, P1 ;  /* 0x000000ff5300720c */ /* 0x040fe40003f25310 */
[----:B------:R-:W-:Y:S02]  /*6ca0*/  ISETP.NE.AND.EX P4, PT, R83, RZ, P0, P4 ;  /* 0x000000ff5300720c */ /* 0x000fe40000785340 */
[----:B------:R-:W-:Y:S02]  /*6cb0*/  ISETP.NE.U32.AND P5, PT, R78, RZ, PT ;  /* 0x000000ff4e00720c */ /* 0x000fe40003fa5070 */
[----:B------:R-:W-:Y:S02]  /*6cc0*/  ISETP.NE.U32.AND P3, PT, RZ, UR56, PT ;  /* 0x00000038ff007c0c */ /* 0x000fe4000bf65070 */
[----:B------:R-:W-:Y:S02]  /*6cd0*/  PLOP3.LUT P2, PT, PT, PT, PT, 0x8, 0x80 ;  /* 0x000000000080781c */ /* 0x000fe40003f4e170 */
[----:B------:R-:W-:Y:S02]  /*6ce0*/  ISETP.NE.AND.EX P5, PT, R79, RZ, PT, P5 ;  /* 0x000000ff4f00720c */ /* 0x000fe40003fa5350 */
[----:B------:R-:W-:Y:S03]  /*6cf0*/  ISETP.NE.AND.EX P3, PT, RZ, UR57, PT, P3 ;  /* 0x00000039ff007c0c */ /* 0x000fe6000bf65330 */
[----:B------:R-:W-:Y:S01]  /*6d00*/  @!P4 PLOP3.LUT P2, PT, P1, PT, PT, 0x80, 0x8 ;  /* 0x000000000008c81c */ /* 0x000fe20000f4f070 */
[----:B------:R-:W-:Y:S01]  /*6d10*/  @!UPT UIADD3 URZ, UPT, UPT, URZ, URZ, URZ ;  /* 0x000000fffffff290 */ /* 0x000fe2000fffe0ff */
[----:B------:R-:W-:Y:S11]  /*6d20*/  @!P1 BRA `(.L_x_119) ;  /* 0x0000000000309947 */ /* 0x000ff60003800000 */
[----:B------:R-:W-:Y:S01]  /*6d30*/  ISETP.NE.U32.AND P0, PT, R80, RZ, PT ;  /* 0x000000ff5000720c */ /* 0x000fe20003f05070 */
[----:B------:R-:W1:Y:S01]  /*6d40*/  LDCU.64 UR4, c[0x0][0x358] ;  /* 0x00006b00ff0477ac */ /* 0x000e620008000a00 */
[----:B------:R-:W-:Y:S02]  /*6d50*/  IMAD.MOV.U32 R84, RZ, RZ, 0x1 ;  /* 0x00000001ff547424 */ /* 0x000fe400078e00ff */
[----:B------:R-:W-:Y:S11]  /*6d60*/  ISETP.NE.AND.EX P0, PT, R81, RZ, PT, P0 ;  /* 0x000000ff5100720c */ /* 0x000ff60003f05300 */
[----:B------:R-:W-:Y:S02]  /*6d70*/  @!UPT UIADD3 URZ, UPT, UPT, URZ, URZ, URZ ;  /* 0x000000fffffff290 */ /* 0x000fe4000fffe0ff */
[----:B------:R-:W3:Y:S01]  /*6d80*/  @P0 LDC.64 R2, c[0x0][0x888] ;  /* 0x00022200ff020b82 */ /* 0x000ee20000000a00 */
[----:B--2---:R-:W-:Y:S04]  /*6d90*/  @P0 IMAD R0, R82, UR36, RZ ;  /* 0x0000002452000c24 */ /* 0x004fe8000f8e02ff */
[----:B---3--:R-:W-:Y:S04]  /*6da0*/  @P0 IMAD.WIDE R2, R0, 0x4, R2 ;  /* 0x0000000400020825 */ /* 0x008fe800078e0202 */
[----:B------:R-:W-:Y:S01]  /*6db0*/  HFMA2 R0, -RZ, RZ, 0, 5.9604644775390625e-08 ;  /* 0x00000001ff007431 */ /* 0x000fe200000001ff */
[----:B-1---5:R1:W5:Y:S04]  /*6dc0*/  @P0 LDG.E R41, desc[UR4][R2.64] ;  /* 0x0000000402290981 */ /* 0x022368000c1e1900 */
[----:B------:R-:W-:Y:S01]  /*6dd0*/  @!P0 PRMT R84, R0, 0x7610, R84 ;  /* 0x0000761000548816 */ /* 0x000fe20000000054 */
[----:B-1----:R-:W3:Y:S06]  /*6de0*/  @!P0 LDC R41, c[0x0][0x880] ;  /* 0x00022000ff298b82 */ /* 0x002eec0000000800 */
.L_x_119:
[----:B------:R-:W-:Y:S05]  /*6df0*/  @!P5 BRA `(.L_x_120) ;  /* 0x000000000024d947 */ /* 0x000fea0003800000 */
[----:B------:R-:W-:Y:S01]  /*6e00*/  ISETP.NE.U32.AND P0, PT, R76, RZ, PT ;  /* 0x000000ff4c00720c */ /* 0x000fe20003f05070 */
[----:B------:R-:W1:Y:S03]  /*6e10*/  LDCU.64 UR4, c[0x0][0x358] ;  /* 0x00006b00ff0477ac */ /* 0x000e660008000a00 */
[----:B------:R-:W-:Y:S11]  /*6e20*/  ISETP.NE.AND.EX P0, PT, R77, RZ, PT, P0 ;  /* 0x000000ff4d00720c */ /* 0x000ff60003f05300 */
[----:B------:R-:W-:Y:S02]  /*6e30*/  @!UPT UIADD3 URZ, UPT, UPT, URZ, URZ, URZ ;  /* 0x000000fffffff290 */ /* 0x000fe4000fffe0ff */
[----:B------:R-:W4:Y:S01]  /*6e40*/  @P0 LDC.64 R2, c[0x0][0x8a8] ;  /* 0x00022a00ff020b82 */ /* 0x000f220000000a00 */
[----:B--2---:R-:W-:Y:S04]  /*6e50*/  @P0 IMAD R0, R78, UR36, RZ ;  /* 0x000000244e000c24 */ /* 0x004fe8000f8e02ff */
[----:B----4-:R-:W-:Y:S05]  /*6e60*/  @P0 IMAD.WIDE R2, R0, 0x4, R2 ;  /* 0x0000000400020825 */ /* 0x010fea00078e0202 */
[----:B-1---5:R1:W5:Y:S02]  /*6e70*/  @P0 LDG.E R38, desc[UR4][R2.64] ;  /* 0x0000000402260981 */ /* 0x022364000c1e1900 */
[----:B-1----:R-:W4:Y:S02]  /*6e80*/  @!P0 LDC R38, c[0x0][0x8a0] ;  /* 0x00022800ff268b82 */ /* 0x002f240000000800 */
.L_x_120:
[----:B---3-5:R-:W-:Y:S01]  /*6e90*/  FSETP.NEU.AND P0, PT, R41, RZ, PT ;  /* 0x000000ff2900720b */ /* 0x028fe20003f0d000 */
[----:B------:R-:W-:Y:S01]  /*6ea0*/  BSSY B1, `(.L_x_121) ;  /* 0x0000038000017945 */ /* 0x000fe20003800000 */
[----:B------:R-:W-:Y:S01]  /*6eb0*/  SEL R3, RZ, 0xffffffff, P3 ;  /* 0xffffffffff037807 */ /* 0x000fe20001800000 */
[----:B------:R-:W-:Y:S01]  /*6ec0*/  IMAD.MOV.U32 R47, RZ, RZ, 0x1 ;  /* 0x00000001ff2f7424 */ /* 0x000fe200078e00ff */
[----:B------:R-:W-:Y:S01]  /*6ed0*/  @!P4 LOP3.LUT P3, RZ, R84, 0xff, RZ, 0xc0, !PT ;  /* 0x000000ff54ffc812 */ /* 0x000fe2000786c0ff */
[----:B------:R-:W-:Y:S01]  /*6ee0*/  IMAD R39, R36, 0x80, R37 ;  /* 0x0000008024277824 */ /* 0x000fe200078e0225 */
[----:B------:R-:W-:Y:S01]  /*6ef0*/  @!P4 SEL R2, RZ, 0xffffffff, P0 ;  /* 0xffffffffff02c807 */ /* 0x000fe20000000000 */
[----:B------:R-:W-:Y:S01]  /*6f00*/  IMAD R91, R98, -0x10, R96 ;  /* 0xfffffff0625b7824 */ /* 0x000fe200078e0260 */
[----:B------:R-:W-:Y:S01]  /*6f10*/  LOP3.LUT R94, R94, 0x1, RZ, 0x3c, !PT ;  /* 0x000000015e5e7812 */ /* 0x000fe200078e3cff */
[----:B------:R-:W-:Y:S01]  /*6f20*/  IMAD.MOV.U32 R46, RZ, RZ, RZ ;  /* 0x000000ffff2e7224 */ /* 0x000fe200078e00ff */
[----:B------:R-:W-:Y:S02]  /*6f30*/  @P2 SEL R2, R3, R2, !P3 ;  /* 0x0000000203022207 */ /* 0x000fe40005800000 */
[----:B------:R-:W-:Y:S02]  /*6f40*/  CS2R R74, SRZ ;  /* 0x00000000004a7805 */ /* 0x000fe4000001ff00 */
[----:B------:R-:W-:Y:S02]  /*6f50*/  LEA R101, R36, UR44, 0x3 ;  /* 0x0000002c24657c11 */ /* 0x000fe4000f8e18ff */
[----:B------:R-:W-:Y:S02]  /*6f60*/  CS2R R72, SRZ ;  /* 0x0000000000487805 */ /* 0x000fe4000001ff00 */
[----:B------:R-:W-:Y:S02]  /*6f70*/  @!P4 LOP3.LUT R2, R2, 0x1, RZ, 0xc0, !PT ;  /* 0x000000010202c812 */ /* 0x000fe400078ec0ff */
[----:B------:R-:W-:Y:S02]  /*6f80*/  CS2R R66, SRZ ;  /* 0x0000000000427805 */ /* 0x000fe4000001ff00 */
[----:B--2---:R-:W-:Y:S02]  /*6f90*/  SHF.L.U32 R0, R93, 0x1f, RZ ;  /* 0x0000001f5d007819 */ /* 0x004fe400000006ff */
[----:B------:R-:W-:Y:S02]  /*6fa0*/  CS2R R64, SRZ ;  /* 0x0000000000407805 */ /* 0x000fe4000001ff00 */
[----:B------:R-:W-:Y:S02]  /*6fb0*/  ISETP.NE.U32.OR P5, PT, R2, 0x1, P4 ;  /* 0x000000010200780c */ /* 0x000fe400027a5470 */
[----:B------:R-:W-:Y:S02]  /*6fc0*/  CS2R R58, SRZ ;  /* 0x00000000003a7805 */ /* 0x000fe4000001ff00 */
[----:B------:R-:W-:Y:S02]  /*6fd0*/  LOP3.LUT P4, R89, R84, 0xff, RZ, 0xc0, !PT ;  /* 0x000000ff54597812 */ /* 0x000fe4000788c0ff */
[----:B------:R-:W-:Y:S02]  /*6fe0*/  CS2R R56, SRZ ;  /* 0x0000000000387805 */ /* 0x000fe4000001ff00 */
[----:B------:R-:W-:Y:S02]  /*6ff0*/  SEL R2, RZ, 0xffffffff, P0 ;  /* 0xffffffffff027807 */ /* 0x000fe40000000000 */
[----:B------:R-:W-:Y:S02]  /*7000*/  CS2R R50, SRZ ;  /* 0x0000000000327805 */ /* 0x000fe4000001ff00 */
[----:B------:R-:W-:Y:S02]  /*7010*/  P2R R100, PR, RZ, 0x20 ;  /* 0x00000020ff647803 */ /* 0x000fe40000000000 */
[----:B------:R-:W-:Y:S02]  /*7020*/  CS2R R48, SRZ ;  /* 0x0000000000307805 */ /* 0x000fe4000001ff00 */
[----:B------:R-:W-:Y:S04]  /*7030*/  @P1 SEL R2, R3, R2, !P4 ;  /* 0x0000000203021207 */ /* 0x000fe80006000000 */
[----:B------:R-:W-:Y:S02]  /*7040*/  LOP3.LUT R2, R2, 0x1, RZ, 0xc0, !PT ;  /* 0x0000000102027812 */ /* 0x000fe400078ec0ff */
[----:B------:R-:W-:Y:S02]  /*7050*/  @P5 SHF.L.U32 R4, R94, 0x1f, RZ ;  /* 0x0000001f5e045819 */ /* 0x000fe400000006ff */
[----:B------:R-:W-:Y:S02]  /*7060*/  ISETP.NE.U32.AND P0, PT, R2, 0x1, PT ;  /* 0x000000010200780c */ /* 0x000fe40003f05070 */
[----:B------:R-:W1:Y:S02]  /*7070*/  @P5 SYNCS.PHASECHK.TRANS64.TRYWAIT P3, [UR44+0x100], R4 ;  /* 0x00010004ff0055a7 */ /* 0x000e64000806112c */
[----:B------:R-:W-:Y:S01]  /*7080*/  P2R R60, PR, RZ, 0x1 ;  /* 0x00000001ff3c7803 */ /* 0x000fe20000000000 */
[----:B------:R2:W3:Y:S01]  /*7090*/  SYNCS.PHASECHK.TRANS64.TRYWAIT P2, [R101+URZ+0x170], R0 ;  /* 0x00017000650075a7 */ /* 0x0004e200080411ff */
[----:B-1----:R-:W-:Y:S01]  /*70a0*/  @P5 SEL R47, RZ, 0x1, !P3 ;  /* 0x00000001ff2f5807 */ /* 0x002fe20005800000 */
[----:B--2---:R-:W-:Y:S06]  /*70b0*/  @!P5 BRA `(.L_x_122) ;  /* 0x000000000058d947 */ /* 0x004fec0003800000 */
[----:B------:R-:W-:Y:S01]  /*70c0*/  IMAD.MOV.U32 R75, RZ, RZ, RZ ;  /* 0x000000ffff4b7224 */ /* 0x000fe200078e00ff */
[----:B------:R-:W-:Y:S01]  /*70d0*/  ISETP.NE.AND P0, PT, R47, RZ, PT ;  /* 0x000000ff2f00720c */ /* 0x000fe20003f05270 */
[----:B------:R-:W-:Y:S01]  /*70e0*/  BSSY B0, `(.L_x_123) ;  /* 0x000000c000007945 */ /* 0x000fe20003800000 */
[----:B------:R-:W-:Y:S02]  /*70f0*/  CS2R R50, SRZ ;  /* 0x0000000000327805 */ /* 0x000fe4000001ff00 */
[----:B------:R-:W-:Y:S02]  /*7100*/  CS2R R48, SRZ ;  /* 0x0000000000307805 */ /* 0x000fe4000001ff00 */
[----:B------:R-:W-:Y:S02]  /*7110*/  CS2R R58, SRZ ;  /* 0x00000000003a7805 */ /* 0x000fe4000001ff00 */
[----:B------:R-:W-:Y:S02]  /*7120*/  CS2R R56, SRZ ;  /* 0x0000000000387805 */ /* 0x000fe4000001ff00 */
[----:B------:R-:W-:Y:S02]  /*7130*/  CS2R R66, SRZ ;  /* 0x0000000000427805 */ /* 0x000fe4000001ff00 */
[----:B------:R-:W-:Y:S02]  /*7140*/  CS2R R64, SRZ ;  /* 0x0000000000407805 */ /* 0x000fe4000001ff00 */
[----:B------:R-:W-:Y:S01]  /*7150*/  CS2R R72, SRZ ;  /* 0x0000000000487805 */ /* 0x000fe2000001ff00 */
[----:B------:R-:W-:Y:S06]  /*7160*/  @P0 BRA `(.L_x_124) ;  /* 0x00000000000c0947 */ /* 0x000fec0003800000 */
[----:B------:R-:W-:Y:S04]  /*7170*/  SHF.L.U32 R3, R94, 0x1f, RZ ;  /* 0x0000001f5e037819 */ /* 0x000fe800000006ff */
[----:B------:R-:W1:Y:S02]  /*7180*/  SYNCS.PHASECHK.TRANS64.TRYWAIT P0, [UR44+0x100], R3 ;  /* 0x00010003ff0075a7 */ /* 0x000e64000800112c */
[----:B-1----:R-:W-:Y:S05]  /*7190*/  @!P0 BRA `(.L_x_125) ;  /* 0x0000004000e08947 */ /* 0x002fea0003800000 */
.L_x_124:
[----:B------:R-:W-:Y:S05]  /*71a0*/  BSYNC B0 ;  /* 0x0000000000007941 */ /* 0x000fea0003800000 */
.L_x_123:
[----:B------:R-:W-:Y:S01]  /*71b0*/  ISETP.NE.AND P0, PT, R60, RZ, PT ;  /* 0x000000ff3c00720c */ /* 0x000fe20003f05270 */
[----:B------:R-:W-:Y:S11]  /*71c0*/  HFMA2 R46, -RZ, RZ, 0, 5.9604644775390625e-08 ;  /* 0x00000001ff2e7431 */ /* 0x000ff600000001ff */
[----:B------:R-:W-:Y:S01]  /*71d0*/  @!UPT UIADD3 URZ, UPT, UPT, URZ, URZ, URZ ;  /* 0x000000fffffff290 */ /* 0x000fe2000fffe0ff */
[----:B------:R2:W1:Y:S04]  /*71e0*/  @P0 LDS.128 R48, [R97] ;  /* 0x0000000061300984 */ /* 0x0004680000000c00 */
[----:B------:R2:W1:Y:S04]  /*71f0*/  @P0 LDS.128 R56, [R96+0x10] ;  /* 0x0000100060380984 */ /* 0x0004680000000c00 */
[----:B------:R2:W1:Y:S04]  /*7200*/  @P0 LDS.128 R64, [R95+0x20] ;  /* 0x000020005f400984 */ /* 0x0004680000000c00 */
[----:B------:R2:W1:Y:S02]  /*7210*/  @P0 LDS.128 R72, [R91+0x30] ;  /* 0x000030005b480984 */ /* 0x0004640000000c00 */
.L_x_122:
[----:B------:R-:W-:Y:S05]  /*7220*/  BSYNC B1 ;  /* 0x0000000000017941 */ /* 0x000fea0003800000 */
.L_x_121:
[----:B-1----:R-:W-:Y:S04]  /*7230*/  SHF.R.U32.HI R2, RZ, 0x15, R39 ;  /* 0x00000015ff027819 */ /* 0x002fe80000011627 */
[----:B------:R-:W-:Y:S01]  /*7240*/  LOP3.LUT P0, RZ, R2, 0x3, R85, 0x48, !PT ;  /* 0x0000000302ff7812 */ /* 0x000fe20007804855 */
[----:B------:R-:W-:Y:S01]  /*7250*/  @!UPT UIADD3 URZ, UPT, UPT, URZ, URZ, URZ ;  /* 0x000000fffffff290 */ /* 0x000fe2000fffe0ff */
[----:B---3--:R-:W-:Y:S11]  /*7260*/  @P2 BRA `(.L_x_126) ;  /* 0x0000000000082947 */ /* 0x008ff60003800000 */
[----:B------:R-:W1:Y:S02]  /*7270*/  SYNCS.PHASECHK.TRANS64.TRYWAIT P1, [R101+URZ+0x170], R0 ;  /* 0x00017000650075a7 */ /* 0x000e6400080211ff */
[----:B-1----:R-:W-:Y:S05]  /*7280*/  @!P1 BRA `(.L_x_127) ;  /* 0x0000004000bc9947 */ /* 0x002fea0003800000 */
.L_x_126:
[----:B------:R-:W-:Y:S05]  /*7290*/  @!P0 BRA `(.L_x_128) ;  /* 0x0000000000408947 */ /* 0x000fea0003800000 */
[----:B------:R-:W3:Y:S01]  /*72a0*/  LDCU.64 UR8, c[0x4][0x70] ;  /* 0x01000e00ff0877ac */ /* 0x000ee20008000a00 */
[----:B------:R-:W-:Y:S01]  /*72b0*/  MOV R3, 0x0 ;  /* 0x0000000000037802 */ /* 0x000fe20000000f00 */
[----:B------:R-:W-:Y:S02]  /*72c0*/  HFMA2 R12, -RZ, RZ, 0, 5.9604644775390625e-08 ;  /* 0x00000001ff0c7431 */ /* 0x000fe400000001ff */
[----:B------:R-:W-:Y:S02]  /*72d0*/  IMAD.MOV.U32 R8, RZ, RZ, 0x192 ;  /* 0x00000192ff087424 */ /* 0x000fe400078e00ff */
[----:B------:R-:W-:Y:S01]  /*72e0*/  IMAD.MOV.U32 R13, RZ, RZ, RZ ;  /* 0x000000ffff0d7224 */ /* 0x000fe200078e00ff */
[----:B------:R-:W5:Y:S01]  /*72f0*/  LDCU.64 UR6, c[0x4][0x78] ;  /* 0x01000f00ff0677ac */ /* 0x000f620008000a00 */
[----:B------:R-:W1:Y:S01]  /*7300*/  LDC.64 R2, c[0x4][R3] ;  /* 0x0100000003027b82 */ /* 0x000e620000000a00 */
[----:B------:R-:W2:Y:S01]  /*7310*/  LDCU.64 UR4, c[0x4][0x10] ;  /* 0x01000200ff0477ac */ /* 0x000ea20008000a00 */
[----:B---3--:R-:W-:Y:S01]  /*7320*/  MOV R5, UR9 ;  /* 0x0000000900057c02 */ /* 0x008fe20008000f00 */
[----:B------:R-:W-:Y:S01]  /*7330*/  IMAD.U32 R4, RZ, RZ, UR8 ;  /* 0x00000008ff047e24 */ /* 0x000fe2000f8e00ff */
[----:B-----5:R-:W-:Y:S01]  /*7340*/  MOV R7, UR7 ;  /* 0x0000000700077c02 */ /* 0x020fe20008000f00 */
[----:B------:R-:W-:Y:S01]  /*7350*/  IMAD.U32 R6, RZ, RZ, UR6 ;  /* 0x00000006ff067e24 */ /* 0x000fe2000f8e00ff */
[----:B--2---:R-:W-:Y:S01]  /*7360*/  MOV R11, UR5 ;  /* 0x00000005000b7c02 */ /* 0x004fe20008000f00 */
[----:B------:R-:W-:Y:S02]  /*7370*/  IMAD.U32 R10, RZ, RZ, UR4 ;  /* 0x00000004ff0a7e24 */ /* 0x000fe4000f8e00ff */
[----:B------:R-:W-:Y:S07]  /*7380*/  LEPC R20, `(.L_x_128) ;  /* 0x000000001014794e */ /* 0x000fee0000000000 */
[----:B-1--4-:R-:W-:Y:S05]  /*7390*/  CALL.ABS.NOINC R2 ;  /* 0x0000000002007343 */ /* 0x012fea0003c00000 */
.L_x_128:
[----:B------:R-:W-:Y:S05]  /*73a0*/  WARPSYNC.ALL ;  /* 0x0000000000007948 */ /* 0x000fea0003800000 */
[----:B------:R-:W-:Y:S01]  /*73b0*/  R2UR UR4, R39 ;  /* 0x00000000270472ca */ /* 0x000fe200000e0000 */
[--C-:B------:R-:W-:Y:S01]  /*73c0*/  HADD2.F32 R40, -RZ, R48.reuse.H0_H0 ;  /* 0x20000030ff287230 */ /* 0x100fe20000004100 */
[----:B------:R-:W-:Y:S01]  /*73d0*/  ISETP.NE.AND P0, PT, R99, RZ, PT ;  /* 0x000000ff6300720c */ /* 0x000fe20003f05270 */
[----:B------:R-:W-:Y:S01]  /*73e0*/  HADD2.F32 R43, -RZ, R48.H1_H1 ;  /* 0x30000030ff2b7230 */ /* 0x000fe20000004100 */
[----:B------:R-:W-:Y:S01]  /*73f0*/  BSSY.RECONVERGENT B0, `(.L_x_129) ;  /* 0x0000086000007945 */ /* 0x000fe20003800200 */
[----:B------:R-:W-:Y:S02]  /*7400*/  HADD2.F32 R42, -RZ, R49.H0_H0 ;  /* 0x20000031ff2a7230 */ /* 0x000fe40000004100 */
[----:B------:R-:W-:Y:S02]  /*7410*/  HADD2.F32 R45, -RZ, R51.H0_H0 ;  /* 0x20000033ff2d7230 */ /* 0x000fe40000004100 */
[----:B------:R-:W-:Y:S04]  /*7420*/  HADD2.F32 R44, -RZ, R75.H1_H1 ;  /* 0x3000004bff2c7230 */ /* 0x000fe80000004100 */
[----:B------:R-:W1:Y:S02]  /*7430*/  LDTM.x32 R4, tmem[UR4] ;  /* 0x00000004000479ee */ /* 0x000e6400082c0000 */
[C---:B-1--4-:R-:W-:Y:S01]  /*7440*/  FMUL R0, R38.reuse, R4 ;  /* 0x0000000426007220 */ /* 0x052fe20000400000 */
[C---:B------:R-:W-:Y:S01]  /*7450*/  FMUL R2, R38.reuse, R5 ;  /* 0x0000000526027220 */ /* 0x040fe20000400000 */
[C---:B------:R-:W-:Y:S01]  /*7460*/  FMUL R3, R38.reuse, R6 ;  /* 0x0000000626037220 */ /* 0x040fe20000400000 */
[C---:B------:R-:W-:Y:S01]  /*7470*/  FMUL R7, R38.reuse, R7 ;  /* 0x0000000726077220 */ /* 0x040fe20000400000 */
[C---:B------:R-:W-:Y:S01]  /*7480*/  FFMA R0, R41.reuse, R40, R0 ;  /* 0x0000002829007223 */ /* 0x040fe20000000000 */
[----:B------:R-:W-:Y:S02]  /*7490*/  HADD2.F32 R40, -RZ, R49.H1_H1 ;  /* 0x30000031ff287230 */ /* 0x000fe40000004100 */
[C---:B------:R-:W-:Y:S01]  /*74a0*/  FFMA R2, R41.reuse, R43, R2 ;  /* 0x0000002b29027223 */ /* 0x040fe20000000002 */
[C---:B------:R-:W-:Y:S01]  /*74b0*/  FFMA R3, R41.reuse, R42, R3 ;  /* 0x0000002a29037223 */ /* 0x040fe20000000003 */
[--C-:B------:R-:W-:Y:S02]  /*74c0*/  HADD2.F32 R43, -RZ, R50.reuse.H0_H0 ;  /* 0x20000032ff2b7230 */ /* 0x100fe40000004100 */
[----:B------:R-:W-:Y:S01]  /*74d0*/  FMUL R4, R38, R8 ;  /* 0x0000000826047220 */ /* 0x000fe20000400000 */
[----:B------:R-:W-:Y:S01]  /*74e0*/  HADD2.F32 R42, -RZ, R50.H1_H1 ;  /* 0x30000032ff2a7230 */ /* 0x000fe20000004100 */
[----:B------:R-:W-:Y:S01]  /*74f0*/  F2FP.F16.F32.PACK_AB R52, R2, R0 ;  /* 0x000000000234723e */ /* 0x000fe200000000ff */
[C---:B------:R-:W-:Y:S01]  /*7500*/  FFMA R7, R41.reuse, R40, R7 ;  /* 0x0000002829077223 */ /* 0x040fe20000000007 */
[----:B------:R-:W-:Y:S01]  /*7510*/  FFMA R4, R41, R43, R4 ;  /* 0x0000002b29047223 */ /* 0x000fe20000000004 */
[C---:B------:R-:W-:Y:S01]  /*7520*/  FMUL R5, R38.reuse, R9 ;  /* 0x0000000926057220 */ /* 0x040fe20000400000 */
[C---:B------:R-:W-:Y:S01]  /*7530*/  FMUL R6, R38.reuse, R10 ;  /* 0x0000000a26067220 */ /* 0x040fe20000400000 */
[----:B------:R-:W-:Y:S01]  /*7540*/  HADD2.F32 R40, -RZ, R51.H1_H1 ;  /* 0x30000033ff287230 */ /* 0x000fe20000004100 */
[----:B------:R-:W-:Y:S01]  /*7550*/  F2FP.F16.F32.PACK_AB R53, R7, R3 ;  /* 0x000000030735723e */ /* 0x000fe200000000ff */
[C---:B------:R-:W-:Y:S01]  /*7560*/  FFMA R5, R41.reuse, R42, R5 ;  /* 0x0000002a29057223 */ /* 0x040fe20000000005 */
[----:B------:R-:W-:Y:S01]  /*7570*/  FFMA R6, R41, R45, R6 ;  /* 0x0000002d29067223 */ /* 0x000fe20000000006 */
[C---:B------:R-:W-:Y:S01]  /*7580*/  FMUL R11, R38.reuse, R11 ;  /* 0x0000000b260b7220 */ /* 0x040fe20000400000 */
[--C-:B------:R-:W-:Y:S02]  /*7590*/  HADD2.F32 R43, -RZ, R56.reuse.H0_H0 ;  /* 0x20000038ff2b7230 */ /* 0x100fe40000004100 */
[C---:B------:R-:W-:Y:S01]  /*75a0*/  FMUL R8, R38.reuse, R12 ;  /* 0x0000000c26087220 */ /* 0x040fe20000400000 */
[----:B------:R-:W-:Y:S01]  /*75b0*/  F2FP.F16.F32.PACK_AB R54, R5, R4 ;  /* 0x000000040536723e */ /* 0x000fe200000000ff */
[C---:B------:R-:W-:Y:S01]  /*75c0*/  FFMA R11, R41.reuse, R40, R11 ;  /* 0x00000028290b7223 */ /* 0x040fe2000000000b */
[----:B------:R-:W-:Y:S02]  /*75d0*/  HADD2.F32 R40, -RZ, R56.H1_H1 ;  /* 0x30000038ff287230 */ /* 0x000fe40000004100 */
[----:B------:R-:W-:Y:S01]  /*75e0*/  FFMA R8, R41, R43, R8 ;  /* 0x0000002b29087223 */ /* 0x000fe20000000008 */
[C---:B------:R-:W-:Y:S01]  /*75f0*/  FMUL R9, R38.reuse, R13 ;  /* 0x0000000d26097220 */ /* 0x040fe20000400000 */
[--C-:B------:R-:W-:Y:S01]  /*7600*/  HADD2.F32 R45, -RZ, R57.reuse.H0_H0 ;  /* 0x20000039ff2d7230 */ /* 0x100fe20000004100 */
[----:B------:R-:W-:Y:S01]  /*7610*/  F2FP.F16.F32.PACK_AB R55, R11, R6 ;  /* 0x000000060b37723e */ /* 0x000fe200000000ff */
[C---:B------:R-:W-:Y:S01]  /*7620*/  FMUL R10, R38.reuse, R14 ;  /* 0x0000000e260a7220 */ /* 0x040fe20000400000 */
[----:B------:R-:W-:Y:S02]  /*7630*/  HADD2.F32 R42, -RZ, R57.H1_H1 ;  /* 0x30000039ff2a7230 */ /* 0x000fe40000004100 */
[C---:B------:R-:W-:Y:S01]  /*7640*/  FFMA R9, R41.reuse, R40, R9 ;  /* 0x0000002829097223 */ /* 0x040fe20000000009 */
[C---:B------:R-:W-:Y:S01]  /*7650*/  FMUL R15, R38.reuse, R15 ;  /* 0x0000000f260f7220 */ /* 0x040fe20000400000 */
[----:B------:R1:W-:Y:S01]  /*7660*/  STS.128 [R97], R52 ;  /* 0x0000003461007388 */ /* 0x0003e20000000c00 */
[----:B------:R-:W-:Y:S01]  /*7670*/  FFMA R10, R41, R45, R10 ;  /* 0x0000002d290a7223 */ /* 0x000fe2000000000a */
[--C-:B------:R-:W-:Y:S01]  /*7680*/  HADD2.F32 R40, -RZ, R58.reuse.H0_H0 ;  /* 0x2000003aff287230 */ /* 0x100fe20000004100 */
[----:B------:R-:W-:Y:S01]  /*7690*/  F2FP.F16.F32.PACK_AB R68, R9, R8 ;  /* 0x000000080944723e */ /* 0x000fe200000000ff */
[----:B------:R-:W-:Y:S01]  /*76a0*/  FFMA R15, R41, R42, R15 ;  /* 0x0000002a290f7223 */ /* 0x000fe2000000000f */
[C---:B------:R-:W-:Y:S01]  /*76b0*/  FMUL R12, R38.reuse, R16 ;  /* 0x00000010260c7220 */ /* 0x040fe20000400000 */
[----:B------:R-:W-:Y:S02]  /*76c0*/  HADD2.F32 R42, -RZ, R58.H1_H1 ;  /* 0x3000003aff2a7230 */ /* 0x000fe40000004100 */
[C---:B------:R-:W-:Y:S01]  /*76d0*/  FMUL R13, R38.reuse, R17 ;  /* 0x00000011260d7220 */ /* 0x040fe20000400000 */
[--C-:B------:R-:W-:Y:S01]  /*76e0*/  HADD2.F32 R43, -RZ, R59.reuse.H0_H0 ;  /* 0x2000003bff2b7230 */ /* 0x100fe20000004100 */
[----:B------:R-:W-:Y:S01]  /*76f0*/  F2FP.F16.F32.PACK_AB R69, R15, R10 ;  /* 0x0000000a0f45723e */ /* 0x000fe200000000ff */
[C---:B------:R-:W-:Y:S01]  /*7700*/  FFMA R12, R41.reuse, R40, R12 ;  /* 0x00000028290c7223 */ /* 0x040fe2000000000c */
[C---:B------:R-:W-:Y:S01]  /*7710*/  FFMA R13, R41.reuse, R42, R13 ;  /* 0x0000002a290d7223 */ /* 0x040fe2000000000d */
[C---:B------:R-:W-:Y:S01]  /*7720*/  FMUL R14, R38.reuse, R18 ;  /* 0x00000012260e7220 */ /* 0x040fe20000400000 */
[----:B------:R-:W-:Y:S02]  /*7730*/  HADD2.F32 R40, -RZ, R59.H1_H1 ;  /* 0x3000003bff287230 */ /* 0x000fe40000004100 */
[C---:B------:R-:W-:Y:S01]  /*7740*/  FMUL R19, R38.reuse, R19 ;  /* 0x0000001326137220 */ /* 0x040fe20000400000 */
[C---:B------:R-:W-:Y:S01]  /*7750*/  FMUL R16, R38.reuse, R20 ;  /* 0x0000001426107220 */ /* 0x040fe20000400000 */
[C---:B------:R-:W-:Y:S01]  /*7760*/  FFMA R14, R41.reuse, R43, R14 ;  /* 0x0000002b290e7223 */ /* 0x040fe2000000000e */
[--C-:B------:R-:W-:Y:S02]  /*7770*/  HADD2.F32 R43, -RZ, R64.reuse.H0_H0 ;  /* 0x20000040ff2b7230 */ /* 0x100fe40000004100 */
[C---:B------:R-:W-:Y:S01]  /*7780*/  FFMA R19, R41.reuse, R40, R19 ;  /* 0x0000002829137223 */ /* 0x040fe20000000013 */
[----:B------:R-:W-:Y:S02]  /*7790*/  HADD2.F32 R42, -RZ, R64.H1_H1 ;  /* 0x30000040ff2a7230 */ /* 0x000fe40000004100 */
[C---:B------:R-:W-:Y:S01]  /*77a0*/  FMUL R17, R38.reuse, R21 ;  /* 0x0000001526117220 */ /* 0x040fe20000400000 */
[--C-:B------:R-:W-:Y:S02]  /*77b0*/  HADD2.F32 R45, -RZ, R65.reuse.H0_H0 ;  /* 0x20000041ff2d7230 */ /* 0x100fe40000004100 */
[C---:B------:R-:W-:Y:S01]  /*77c0*/  FMUL R18, R38.reuse, R22 ;  /* 0x0000001626127220 */ /* 0x040fe20000400000 */
[----:B------:R-:W-:Y:S02]  /*77d0*/  HADD2.F32 R40, -RZ, R65.H1_H1 ;  /* 0x30000041ff287230 */ /* 0x000fe40000004100 */
[C---:B------:R-:W-:Y:S01]  /*77e0*/  FMUL R23, R38.reuse, R23 ;  /* 0x0000001726177220 */ /* 0x040fe20000400000 */
[C---:B------:R-:W-:Y:S01]  /*77f0*/  FFMA R16, R41.reuse, R43, R16 ;  /* 0x0000002b29107223 */ /* 0x040fe20000000010 */
[C---:B------:R-:W-:Y:S01]  /*7800*/  FFMA R17, R41.reuse, R42, R17 ;  /* 0x0000002a29117223 */ /* 0x040fe20000000011 */
[C---:B------:R-:W-:Y:S01]  /*7810*/  FFMA R18, R41.reuse, R45, R18 ;  /* 0x0000002d29127223 */ /* 0x040fe20000000012 */
[C---:B------:R-:W-:Y:S01]  /*7820*/  FFMA R23, R41.reuse, R40, R23 ;  /* 0x0000002829177223 */ /* 0x040fe20000000017 */
[--C-:B------:R-:W-:Y:S02]  /*7830*/  HADD2.F32 R43, -RZ, R66.reuse.H0_H0 ;  /* 0x20000042ff2b7230 */ /* 0x100fe40000004100 */
[C---:B------:R-:W-:Y:S01]  /*7840*/  FMUL R20, R38.reuse, R24 ;  /* 0x0000001826147220 */ /* 0x040fe20000400000 */
        /* <DEDUP_REMOVED lines=9> */
[----:B------:R-:W-:Y:S01]  /*78e0*/  FFMA R27, R41, R42, R27 ;  /* 0x0000002a291b7223 */ /* 0x000fe2000000001b */
[--C-:B------:R-:W-:Y:S02]  /*78f0*/  HADD2.F32 R40, -RZ, R72.reuse.H0_H0 ;  /* 0x20000048ff287230 */ /* 0x100fe40000004100 */
[C---:B------:R-:W-:Y:S01]  /*7900*/  FMUL R24, R38.reuse, R28 ;  /* 0x0000001c26187220 */ /* 0x040fe20000400000 */
[----:B------:R-:W-:Y:S02]  /*7910*/  HADD2.F32 R42, -RZ, R72.H1_H1 ;  /* 0x30000048ff2a7230 */ /* 0x000fe40000004100 */
[C---:B------:R-:W-:Y:S01]  /*7920*/  FMUL R25, R38.reuse, R29 ;  /* 0x0000001d26197220 */ /* 0x040fe20000400000 */
[--C-:B------:R-:W-:Y:S02]  /*7930*/  HADD2.F32 R43, -RZ, R73.reuse.H0_H0 ;  /* 0x20000049ff2b7230 */ /* 0x100fe40000004100 */
[C---:B------:R-:W-:Y:S01]  /*7940*/  FMUL R26, R38.reuse, R30 ;  /* 0x0000001e261a7220 */ /* 0x040fe20000400000 */
[----:B------:R-:W-:Y:S01]  /*7950*/  F2FP.F16.F32.PACK_AB R70, R13, R12 ;  /* 0x0000000c0d46723e */ /* 0x000fe200000000ff */
[----:B------:R-:W-:Y:S01]  /*7960*/  FFMA R24, R41, R40, R24 ;  /* 0x0000002829187223 */ /* 0x000fe20000000018 */
[----:B------:R-:W-:Y:S01]  /*7970*/  F2FP.F16.F32.PACK_AB R71, R19, R14 ;  /* 0x0000000e1347723e */ /* 0x000fe200000000ff */
[C---:B------:R-:W-:Y:S01]  /*7980*/  FFMA R25, R41.reuse, R42, R25 ;  /* 0x0000002a29197223 */ /* 0x040fe20000000019 */
[C---:B------:R-:W-:Y:S01]  /*7990*/  FFMA R26, R41.reuse, R43, R26 ;  /* 0x0000002b291a7223 */ /* 0x040fe2000000001a */
[----:B------:R-:W-:Y:S02]  /*79a0*/  HADD2.F32 R40, -RZ, R73.H1_H1 ;  /* 0x30000049ff287230 */ /* 0x000fe40000004100 */
[C---:B------:R-:W-:Y:S01]  /*79b0*/  FMUL R31, R38.reuse, R31 ;  /* 0x0000001f261f7220 */ /* 0x040fe20000400000 */
[----:B------:R1:W-:Y:S01]  /*79c0*/  STS.128 [R96+0x10], R68 ;  /* 0x0000104460007388 */ /* 0x0003e20000000c00 */
[--C-:B------:R-:W-:Y:S02]  /*79d0*/  HADD2.F32 R43, -RZ, R74.reuse.H0_H0 ;  /* 0x2000004aff2b7230 */ /* 0x100fe40000004100 */
[C---:B------:R-:W-:Y:S01]  /*79e0*/  FMUL R28, R38.reuse, R32 ;  /* 0x00000020261c7220 */ /* 0x040fe20000400000 */
[----:B------:R-:W-:Y:S02]  /*79f0*/  HADD2.F32 R42, -RZ, R74.H1_H1 ;  /* 0x3000004aff2a7230 */ /* 0x000fe40000004100 */
[C---:B------:R-:W-:Y:S01]  /*7a00*/  FMUL R29, R38.reuse, R33 ;  /* 0x00000021261d7220 */ /* 0x040fe20000400000 */
[----:B------:R-:W-:Y:S02]  /*7a10*/  HADD2.F32 R45, -RZ, R75.H0_H0 ;  /* 0x2000004bff2d7230 */ /* 0x000fe40000004100 */
[C---:B------:R-:W-:Y:S01]  /*7a20*/  FMUL R30, R38.reuse, R34 ;  /* 0x00000022261e7220 */ /* 0x040fe20000400000 */
[----:B------:R-:W-:Y:S01]  /*7a30*/  FFMA R31, R41, R40, R31 ;  /* 0x00000028291f7223 */ /* 0x000fe2000000001f */
[----:B------:R-:W-:Y:S01]  /*7a40*/  FMUL R35, R38, R35 ;  /* 0x0000002326237220 */ /* 0x000fe20000400000 */
[----:B------:R-:W-:Y:S01]  /*7a50*/  F2FP.F16.F32.PACK_AB R104, R17, R16 ;  /* 0x000000101168723e */ /* 0x000fe200000000ff */
[----:B------:R-:W-:Y:S01]  /*7a60*/  FFMA R28, R41, R43, R28 ;  /* 0x0000002b291c7223 */ /* 0x000fe2000000001c */
[----:B------:R-:W-:Y:S01]  /*7a70*/  F2FP.F16.F32.PACK_AB R105, R23, R18 ;  /* 0x000000121769723e */ /* 0x000fe200000000ff */
[----:B------:R-:W-:Y:S01]  /*7a80*/  FFMA R29, R41, R42, R29 ;  /* 0x0000002a291d7223 */ /* 0x000fe2000000001d */
[----:B------:R-:W-:Y:S01]  /*7a90*/  F2FP.F16.F32.PACK_AB R106, R21, R20 ;  /* 0x00000014156a723e */ /* 0x000fe200000000ff */
[----:B------:R-:W-:Y:S01]  /*7aa0*/  FFMA R30, R41, R45, R30 ;  /* 0x0000002d291e7223 */ /* 0x000fe2000000001e */
[----:B------:R-:W-:Y:S01]  /*7ab0*/  F2FP.F16.F32.PACK_AB R107, R27, R22 ;  /* 0x000000161b6b723e */ /* 0x000fe200000000ff */
[----:B------:R-:W-:Y:S01]  /*7ac0*/  FFMA R35, R41, R44, R35 ;  /* 0x0000002c29237223 */ /* 0x000fe20000000023 */
[----:B------:R-:W-:Y:S02]  /*7ad0*/  F2FP.F16.F32.PACK_AB R108, R25, R24 ;  /* 0x00000018196c723e */ /* 0x000fe400000000ff */
[----:B------:R-:W-:Y:S01]  /*7ae0*/  F2FP.F16.F32.PACK_AB R109, R31, R26 ;  /* 0x0000001a1f6d723e */ /* 0x000fe200000000ff */
[----:B------:R1:W-:Y:S01]  /*7af0*/  STS.128 [R95+0x20], R104 ;  /* 0x000020685f007388 */ /* 0x0003e20000000c00 */
[----:B------:R-:W-:Y:S02]  /*7b00*/  F2FP.F16.F32.PACK_AB R110, R29, R28 ;  /* 0x0000001c1d6e723e */ /* 0x000fe400000000ff */
[----:B------:R-:W-:Y:S05]  /*7b10*/  F2FP.F16.F32.PACK_AB R111, R35, R30 ;  /* 0x0000001e236f723e */ /* 0x000fea00000000ff */
[----:B------:R1:W-:Y:S01]  /*7b20*/  STS.128 [R91+0x30], R108 ;  /* 0x0000306c5b007388 */ /* 0x0003e20000000c00 */
[----:B------:R-:W-:Y:S01]  /*7b30*/  @!PT LDS RZ, [RZ] ;  /* 0x00000000fffff984 */ /* 0x000fe20000000800 */
[----:B------:R-:W-:Y:S01]  /*7b40*/  @!PT LDS RZ, [RZ] ;  /* 0x00000000fffff984 */ /* 0x000fe20000000800 */
[----:B------:R-:W-:Y:S01]  /*7b50*/  @!PT LDS RZ, [RZ] ;  /* 0x00000000fffff984 */ /* 0x000fe20000000800 */
[----:B------:R-:W-:Y:S01]  /*7b60*/  @!PT LDS RZ, [RZ] ;  /* 0x00000000fffff984 */ /* 0x000fe20000000800 */
[----:B------:R3:W-:Y:S07]  /*7b70*/  MEMBAR.ALL.CTA ;  /* 0x0000000000007992 */ /* 0x0007ee0000008000 */
[----:B---3--:R-:W3:Y:S02]  /*7b80*/  FENCE.VIEW.ASYNC.S ;  /* 0x00000000000073c6 */ /* 0x008ee40000000000 */
[----:B---3--:R-:W-:Y:S06]  /*7b90*/  BAR.SYNC.DEFER_BLOCKING 0x1, 0x80 ;  /* 0x0042000000007b1d */ /* 0x008fec0000010000 */
[----:B------:R-:W-:Y:S05]  /*7ba0*/  @P0 BRA `(.L_x_130) ;  /* 0x0000000000280947 */ /* 0x000fea0003800000 */
[----:B------:R-:W-:Y:S01]  /*7bb0*/  UIADD3 UR4, UPT, UPT, UR44, 0x400, URZ ;  /* 0x000004002c047890 */ /* 0x000fe2000fffe0ff */
[----:B------:R-:W-:Y:S05]  /*7bc0*/  UMOV UR51, UR36 ;  /* 0x0000002400337c82 */ /* 0x000fea0008000000 */
[----:B------:R-:W-:Y:S01]  /*7bd0*/  MOV R88, UR4 ;  /* 0x0000000400587c02 */ /* 0x000fe20008000f00 */
[----:B------:R-:W-:Y:S03]  /*7be0*/  UIADD3 UR4, UP0, UPT, UR62, 0x680, URZ ;  /* 0x000006803e047890 */ /* 0x000fe6000ff1e0ff */
[----:B------:R-:W-:Y:S01]  /*7bf0*/  R2UR UR48, R88 ;  /* 0x00000000583072ca */ /* 0x000fe200000e0000 */
[----:B------:R-:W-:Y:S11]  /*7c00*/  UIADD3.X UR5, UPT, UPT, URZ, UR63, URZ, UP0, !UPT ;  /* 0x0000003fff057290 */ /* 0x000ff600087fe4ff */
[----:B------:R-:W-:Y:S01]  /*7c10*/  @!UPT UIADD3 URZ, UPT, UPT, URZ, URZ, URZ ;  /* 0x000000fffffff290 */ /* 0x000fe2000fffe0ff */
[----:B------:R3:W-:Y:S01]  /*7c20*/  UTMASTG.3D [UR48], [UR4] ;  /* 0x00000030040073b5 */ /* 0x0007e20008010000 */
[----:B------:R0:W-:Y:S01]  /*7c30*/  UTMACMDFLUSH ;  /* 0x00000000000079b7 */ /* 0x0001e20000000000 */
[----:B---3--:R-:W-:Y:S04]  /*7c40*/  DEPBAR.LE SB0, 0x1 ;  /* 0x000080400000791a */ /* 0x008fe80000000000 */
.L_x_130:
[----:B------:R-:W-:Y:S05]  /*7c50*/  BSYNC.RECONVERGENT B0 ;  /* 0x0000000000007941 */ /* 0x000fea0003800200 */
.L_x_129:
[----:B------:R-:W-:Y:S01]  /*7c60*/  BAR.SYNC.DEFER_BLOCKING 0x1, 0x80 ;  /* 0x0042000000007b1d */ /* 0x000fe20000010000 */
[----:B------:R-:W-:Y:S01]  /*7c70*/  ISETP.NE.AND P1, PT, R100, RZ, PT ;  /* 0x000000ff6400720c */ /* 0x000fe20003f25270 */
[----:B------:R-:W-:Y:S01]  /*7c80*/  UISETP.NE.AND UP0, UPT, UR47, URZ, UPT ;  /* 0x000000ff2f00728c */ /* 0x000fe2000bf05270 */
[----:B------:R-:W-:Y:S11]  /*7c90*/  LEA R3, R46, UR44, 0x3 ;  /* 0x0000002c2e037c11 */ /* 0x000ff6000f8e18ff */
[----:B------:R-:W-:Y:S01]  /*7ca0*/  @P1 SHF.L.U32 R4, R94, 0x1f, RZ ;  /* 0x0000001f5e041819 */ /* 0x000fe200000006ff */
[----:B------:R-:W-:Y:S06]  /*7cb0*/  BRA.U !UP0, `(.L_x_131) ;  /* 0x0000000108247547 */ /* 0x000fec000b800000 */
[----:B------:R-:W3:Y:S01]  /*7cc0*/  S2R R0, SR_CgaCtaId ;  /* 0x0000000000007919 */ /* 0x000ee20000008800 */
[----:B------:R-:W-:Y:S01]  /*7cd0*/  IMAD.U32 R2, RZ, RZ, UR46 ;  /* 0x0000002eff027e24 */ /* 0x000fe2000f8e00ff */
[----:B------:R-:W-:Y:S04]  /*7ce0*/  UIADD3 UR4, UPT, UPT, UR46, 0x1, URZ ;  /* 0x000000012e047890 */ /* 0x000fe8000fffe0ff */
[----:B------:R-:W-:Y:S01]  /*7cf0*/  @P1 LEA R2, R2, UR44, 0x3 ;  /* 0x0000002c02021c11 */ /* 0x000fe2000f8e18ff */
[----:B------:R-:W-:Y:S04]  /*7d00*/  UISETP.NE.AND UP0, UPT, UR4, 0x4, UPT ;  /* 0x000000040400788c */ /* 0x000fe8000bf05270 */
[----:B------:R-:W-:Y:S01]  /*7d10*/  @P1 VIADD R5, R2, 0x120 ;  /* 0x0000012002051836 */ /* 0x000fe20000000000 */
[----:B------:R-:W-:Y:S04]  /*7d20*/  USEL UR46, UR4, URZ, UP0 ;  /* 0x000000ff042e7287 */ /* 0x000fe80008000000 */
[----:B---3--:R-:W-:Y:S04]  /*7d30*/  @P1 PRMT R0, R0, 0x654, R5 ;  /* 0x0000065400001816 */ /* 0x008fe80000000005 */
[----:B------:R3:W-:Y:S04]  /*7d40*/  @P1 SYNCS.ARRIVE.TRANS64.RED.A1T0 RZ, [R0+URZ], RZ ;  /* 0x000000ff00ff19a7 */ /* 0x0007e800081004ff */
.L_x_131:
[----:B------:R-:W4:Y:S01]  /*7d50*/  @P1 SYNCS.PHASECHK.TRANS64.TRYWAIT P0, [R3+URZ+0x100], R4 ;  /* 0x00010004030015a7 */ /* 0x000f2200080011ff */
[----:B------:R-:W-:Y:S01]  /*7d60*/  BSSY B1, `(.L_x_132) ;  /* 0x0000016000017945 */ /* 0x000fe20003800000 */
[----:B----4-:R-:W-:Y:S03]  /*7d70*/  @P1 SEL R47, RZ, 0x1, !P0 ;  /* 0x00000001ff2f1807 */ /* 0x010fe60004000000 */
[----:B------:R-:W-:Y:S05]  /*7d80*/  @!P1 BRA `(.L_x_133) ;  /* 0x00000000004c9947 */ /* 0x000fea0003800000 */
[----:B------:R-:W-:Y:S01]  /*7d90*/  ISETP.NE.AND P0, PT, R47, RZ, PT ;  /* 0x000000ff2f00720c */ /* 0x000fe20003f05270 */
[----:B------:R-:W-:Y:S01]  /*7da0*/  BSSY B0, `(.L_x_134) ;  /* 0x000000b000007945 */ /* 0x000fe20003800000 */
[----:B------:R-:W-:Y:S11]  /*7db0*/  ISETP.NE.AND P1, PT, R60, RZ, PT ;  /* 0x000000ff3c00720c */ /* 0x000ff60003f25270 */
[----:B------:R-:W-:Y:S02]  /*7dc0*/  @!UPT UIADD3 URZ, UPT, UPT, URZ, URZ, URZ ;  /* 0x000000fffffff290 */ /* 0x000fe4000fffe0ff */
[C---:B------:R-:W-:Y:S01]  /*7dd0*/  @P1 IMAD R6, R46.reuse, 0x2000, R97 ;  /* 0x000020002e061824 */ /* 0x040fe200078e0261 */
[C---:B------:R-:W-:Y:S01]  /*7de0*/  @P1 LEA R4, R46.reuse, R95, 0xd ;  /* 0x0000005f2e041211 */ /* 0x040fe200078e68ff */
[C---:B------:R-:W-:Y:S02]  /*7df0*/  @P1 IMAD R5, R46.reuse, 0x2000, R96 ;  /* 0x000020002e051824 */ /* 0x040fe400078e0260 */
[----:B------:R-:W-:Y:S01]  /*7e00*/  @P1 IMAD R2, R46, 0x2000, R91 ;  /* 0x000020002e021824 */ /* 0x000fe200078e025b */
[----:B------:R-:W-:Y:S06]  /*7e10*/  @P0 BRA `(.L_x_135) ;  /* 0x00000000000c0947 */ /* 0x000fec0003800000 */
[----:B---3--:R-:W-:Y:S04]  /*7e20*/  SHF.L.U32 R0, R94, 0x1f, RZ ;  /* 0x0000001f5e007819 */ /* 0x008fe800000006ff */
[----:B------:R-:W3:Y:S02]  /*7e30*/  SYNCS.PHASECHK.TRANS64.TRYWAIT P0, [R3+URZ+0x100], R0 ;  /* 0x00010000030075a7 */ /* 0x000ee400080011ff */
[----:B---3--:R-:W-:Y:S05]  /*7e40*/  @!P0 BRA `(.L_x_136) ;  /* 0x0000003400e08947 */ /* 0x008fea0003800000 */
.L_x_135:
[----:B------:R-:W-:Y:S05]  /*7e50*/  BSYNC B0 ;  /* 0x0000000000007941 */ /* 0x000fea0003800000 */
.L_x_134:
[----:B------:R-:W-:Y:S02]  /*7e60*/  ISETP.NE.AND P0, PT, R60, RZ, PT ;  /* 0x000000ff3c00720c */ /* 0x000fe40003f05270 */
[----:B------:R-:W-:Y:S11]  /*7e70*/  IADD3 R46, PT, PT, R46, 0x1, RZ ;  /* 0x000000012e2e7810 */ /* 0x000ff60007ffe0ff */
[----:B------:R4:W1:Y:S04]  /*7e80*/  @P0 LDS.128 R48, [R6] ;  /* 0x0000000006300984 */ /* 0x0008680000000c00 */
[----:B------:R4:W1:Y:S04]  /*7e90*/  @P0 LDS.128 R56, [R5+0x10] ;  /* 0x0000100005380984 */ /* 0x0008680000000c00 */
[----:B------:R4:W1:Y:S04]  /*7ea0*/  @P0 LDS.128 R64, [R4+0x20] ;  /* 0x0000200004400984 */ /* 0x0008680000000c00 */
[----:B------:R4:W1:Y:S02]  /*7eb0*/  @P0 LDS.128 R72, [R2+0x30] ;  /* 0x0000300002480984 */ /* 0x0008640000000c00 */
.L_x_133:
[----:B------:R-:W-:Y:S05]  /*7ec0*/  BSYNC B1 ;  /* 0x0000000000017941 */ /* 0x000fea0003800000 */
.L_x_132:
[----:B---3--:R-:W-:Y:S05]  /*7ed0*/  VIADD R0, R39, 0x20 ;  /* 0x0000002027007836 */ /* 0x008fea0000000000 */
[----:B------:R-:W-:Y:S04]  /*7ee0*/  SHF.R.U32.HI R0, RZ, 0x15, R0 ;  /* 0x00000015ff007819 */ /* 0x000fe80000011600 */
[----:B------:R-:W-:Y:S11]  /*7ef0*/  LOP3.LUT P0, RZ, R0, 0x3, R85, 0x48, !PT ;  /* 0x0000000300ff7812 */ /* 0x000ff60007804855 */
[----:B------:R-:W-:Y:S02]  /*7f00*/  @!UPT UIADD3 URZ, UPT, UPT, URZ, URZ, URZ ;  /* 0x000000fffffff290 */ /* 0x000fe4000fffe0ff */
[----:B------:R-:W-:Y:S05]  /*7f10*/  @!P0 BRA `(.L_x_137) ;  /* 0x0000000000408947 */ /* 0x000fea0003800000 */
[----:B------:R-:W3:Y:S01]  /*7f20*/  LDCU.64 UR8, c[0x4][0x70] ;  /* 0x01000e00ff0877ac */ /* 0x000ee20008000a00 */
[----:B------:R-:W-:Y:S01]  /*7f30*/  MOV R3, 0x0 ;  /* 0x0000000000037802 */ /* 0x000fe20000000f00 */
[----:B------:R-:W-:Y:S02]  /*7f40*/  HFMA2 R12, -RZ, RZ, 0, 5.9604644775390625e-08 ;  /* 0x00000001ff0c7431 */ /* 0x000fe400000001ff */
[----:B------:R-:W-:Y:S02]  /*7f50*/  IMAD.MOV.U32 R8, RZ, RZ, 0x192 ;  /* 0x00000192ff087424 */ /* 0x000fe400078e00ff */
[----:B------:R-:W-:Y:S01]  /*7f60*/  IMAD.MOV.U32 R13, RZ, RZ, RZ ;  /* 0x000000ffff0d7224 */ /* 0x000fe200078e00ff */
[----:B------:R-:W5:Y:S01]  /*7f70*/  LDCU.64 UR6, c[0x4][0x78] ;  /* 0x01000f00ff0677ac */ /* 0x000f620008000a00 */
[----:B----4-:R-:W4:Y:S01]  /*7f80*/  LDC.64 R2, c[0x4][R3] ;  /* 0x0100000003027b82 */ /* 0x010f220000000a00 */
        /* <DEDUP_REMOVED lines=9> */
.L_x_137:
[----:B------:R-:W-:Y:S05]  /*8020*/  WARPSYNC.ALL ;  /* 0x0000000000007948 */ /* 0x000fea0003800000 */
[----:B------:R-:W-:Y:S01]  /*8030*/  R2UR UR4, R39 ;  /* 0x00000000270472ca */ /* 0x000fe200000e0000 */
[--C-:B-1----:R-:W-:Y:S01]  /*8040*/  HADD2.F32 R40, -RZ, R48.reuse.H0_H0 ;  /* 0x20000030ff287230 */ /* 0x102fe20000004100 */
[----:B------:R-:W1:Y:S01]  /*8050*/  S2R R102, SR_CgaCtaId ;  /* 0x0000000000667919 */ /* 0x000e620000008800 */
[----:B------:R-:W-:Y:S01]  /*8060*/  HADD2.F32 R43, -RZ, R48.H1_H1 ;  /* 0x30000030ff2b7230 */ /* 0x000fe20000004100 */
[----:B------:R-:W-:Y:S01]  /*8070*/  ISETP.NE.AND P6, PT, R100, RZ, PT ;  /* 0x000000ff6400720c */ /* 0x000fe20003fc5270 */
[----:B------:R-:W-:Y:S01]  /*8080*/  HADD2.F32 R42, -RZ, R49.H1_H1 ;  /* 0x30000031ff2a7230 */ /* 0x000fe20000004100 */
[----:B------:R-:W-:Y:S01]  /*8090*/  ISETP.NE.AND P0, PT, R99, RZ, PT ;  /* 0x000000ff6300720c */ /* 0x000fe20003f05270 */
[--C-:B------:R-:W-:Y:S01]  /*80a0*/  HADD2.F32 R44, -RZ, R50.reuse.H1_H1 ;  /* 0x30000032ff2c7230 */ /* 0x100fe20000004100 */
[----:B------:R-:W-:Y:S01]  /*80b0*/  MOV R61, UR46 ;  /* 0x0000002e003d7c02 */ /* 0x000fe20008000f00 */
[----:B------:R-:W-:Y:S01]  /*80c0*/  HADD2.F32 R45, -RZ, R59.H0_H0 ;  /* 0x2000003bff2d7230 */ /* 0x000fe20000004100 */
[----:B------:R-:W-:Y:S01]  /*80d0*/  BSSY.RECONVERGENT B0, `(.L_x_138) ;  /* 0x0000087000007945 */ /* 0x000fe20003800200 */
[----:B------:R-:W-:Y:S02]  /*80e0*/  LEA R62, R46, UR44, 0x3 ;  /* 0x0000002c2e3e7c11 */ /* 0x000fe4000f8e18ff */
[----:B----4-:R-:W3:Y:S04]  /*80f0*/  LDTM.x32 R4, tmem[UR4+0x20] ;  /* 0x00002004000479ee */ /* 0x010ee800082c0000 */
[----:B------:R-:W-:Y:S02]  /*8100*/  @P6 LEA R61, R61, UR44, 0x3 ;  /* 0x0000002c3d3d6c11 */ /* 0x000fe4000f8e18ff */
[----:B------:R-:W-:Y:S02]  /*8110*/  @P6 SHF.L.U32 R63, R94, 0x1f, RZ ;  /* 0x0000001f5e3f6819 */ /* 0x000fe400000006ff */
[----:B------:R-:W-:Y:S01]  /*8120*/  @P6 IADD3 R61, PT, PT, R61, 0x120, RZ ;  /* 0x000001203d3d6810 */ /* 0x000fe20007ffe0ff */
[C---:B---3--:R-:W-:Y:S01]  /*8130*/  FMUL R0, R38.reuse, R4 ;  /* 0x0000000426007220 */ /* 0x048fe20000400000 */
[C---:B------:R-:W-:Y:S01]  /*8140*/  FMUL R2, R38.reuse, R5 ;  /* 0x0000000526027220 */ /* 0x040fe20000400000 */
[C---:B------:R-:W-:Y:S01]  /*8150*/  FMUL R3, R38.reuse, R6 ;  /* 0x0000000626037220 */ /* 0x040fe20000400000 */
[C---:B------:R-:W-:Y:S01]  /*8160*/  FMUL R7, R38.reuse, R7 ;  /* 0x0000000726077220 */ /* 0x040fe20000400000 */
[C---:B------:R-:W-:Y:S01]  /*8170*/  FFMA R0, R41.reuse, R40, R0 ;  /* 0x0000002829007223 */ /* 0x040fe20000000000 */
[----:B------:R-:W-:Y:S02]  /*8180*/  HADD2.F32 R40, -RZ, R49.H0_H0 ;  /* 0x20000031ff287230 */ /* 0x000fe40000004100 */
[C---:B------:R-:W-:Y:S01]  /*8190*/  FFMA R2, R41.reuse, R43, R2 ;  /* 0x0000002b29027223 */ /* 0x040fe20000000002 */
[C---:B------:R-:W-:Y:S01]  /*81a0*/  FMUL R4, R38.reuse, R8 ;  /* 0x0000000826047220 */ /* 0x040fe20000400000 */
[--C-:B------:R-:W-:Y:S02]  /*81b0*/  HADD2.F32 R43, -RZ, R51.reuse.H0_H0 ;  /* 0x20000033ff2b7230 */ /* 0x100fe40000004100 */
[----:B------:R-:W-:Y:S01]  /*81c0*/  FMUL R5, R38, R9 ;  /* 0x0000000926057220 */ /* 0x000fe20000400000 */
[C---:B------:R-:W-:Y:S01]  /*81d0*/  FFMA R3, R41.reuse, R40, R3 ;  /* 0x0000002829037223 */ /* 0x040fe20000000003 */
[----:B------:R-:W-:Y:S01]  /*81e0*/  HADD2.F32 R40, -RZ, R50.H0_H0 ;  /* 0x20000032ff287230 */ /* 0x000fe20000004100 */
[----:B------:R-:W-:Y:S01]  /*81f0*/  F2FP.F16.F32.PACK_AB R52, R2, R0 ;  /* 0x000000000234723e */ /* 0x000fe200000000ff */
[C---:B------:R-:W-:Y:S01]  /*8200*/  FFMA R7, R41.reuse, R42, R7 ;  /* 0x0000002a29077223 */ /* 0x040fe20000000007 */
[----:B------:R-:W-:Y:S02]  /*8210*/  HADD2.F32 R42, -RZ, R51.H1_H1 ;  /* 0x30000033ff2a7230 */ /* 0x000fe40000004100 */
[C---:B------:R-:W-:Y:S01]  /*8220*/  FMUL R6, R38.reuse, R10 ;  /* 0x0000000a26067220 */ /* 0x040fe20000400000 */
[C---:B------:R-:W-:Y:S01]  /*8230*/  FFMA R4, R41.reuse, R40, R4 ;  /* 0x0000002829047223 */ /* 0x040fe20000000004 */
[----:B------:R-:W-:Y:S01]  /*8240*/  FFMA R5, R41, R44, R5 ;  /* 0x0000002c29057223 */ /* 0x000fe20000000005 */
[----:B------:R-:W-:Y:S01]  /*8250*/  F2FP.F16.F32.PACK_AB R53, R7, R3 ;  /* 0x000000030735723e */ /* 0x000fe200000000ff */
[----:B------:R-:W-:Y:S01]  /*8260*/  FFMA R6, R41, R43, R6 ;  /* 0x0000002b29067223 */ /* 0x000fe20000000006 */
[C---:B------:R-:W-:Y:S01]  /*8270*/  FMUL R11, R38.reuse, R11 ;  /* 0x0000000b260b7220 */ /* 0x040fe20000400000 */
[--C-:B------:R-:W-:Y:S01]  /*8280*/  HADD2.F32 R40, -RZ, R56.reuse.H0_H0 ;  /* 0x20000038ff287230 */ /* 0x100fe20000004100 */
[----:B------:R-:W-:Y:S01]  /*8290*/  F2FP.F16.F32.PACK_AB R54, R5, R4 ;  /* 0x000000040536723e */ /* 0x000fe200000000ff */
[C---:B------:R-:W-:Y:S01]  /*82a0*/  FMUL R8, R38.reuse, R12 ;  /* 0x0000000c26087220 */ /* 0x040fe20000400000 */
[C---:B------:R-:W-:Y:S01]  /*82b0*/  FFMA R11, R41.reuse, R42, R11 ;  /* 0x0000002a290b7223 */ /* 0x040fe2000000000b */
[----:B------:R-:W-:Y:S02]  /*82c0*/  HADD2.F32 R42, -RZ, R56.H1_H1 ;  /* 0x30000038ff2a7230 */ /* 0x000fe40000004100 */
[C---:B------:R-:W-:Y:S01]  /*82d0*/  FMUL R9, R38.reuse, R13 ;  /* 0x0000000d26097220 */ /* 0x040fe20000400000 */
[--C-:B------:R-:W-:Y:S02]  /*82e0*/  HADD2.F32 R43, -RZ, R57.reuse.H0_H0 ;  /* 0x20000039ff2b7230 */ /* 0x100fe40000004100 */
[----:B------:R-:W-:Y:S01]  /*82f0*/  FFMA R8, R41, R40, R8 ;  /* 0x0000002829087223 */ /* 0x000fe20000000008 */
[----:B------:R-:W-:Y:S01]  /*8300*/  F2FP.F16.F32.PACK_AB R55, R11, R6 ;  /* 0x000000060b37723e */ /* 0x000fe200000000ff */
[----:B------:R-:W-:Y:S01]  /*8310*/  FFMA R9, R41, R42, R9 ;  /* 0x0000002a29097223 */ /* 0x000fe20000000009 */
[C---:B------:R-:W-:Y:S01]  /*8320*/  FMUL R10, R38.reuse, R14 ;  /* 0x0000000e260a7220 */ /* 0x040fe20000400000 */
[----:B------:R-:W-:Y:S02]  /*8330*/  HADD2.F32 R40, -RZ, R57.H1_H1 ;  /* 0x30000039ff287230 */ /* 0x000fe40000004100 */
[C---:B------:R-:W-:Y:S01]  /*8340*/  FMUL R15, R38.reuse, R15 ;  /* 0x0000000f260f7220 */ /* 0x040fe20000400000 */
[----:B------:R3:W-:Y:S01]  /*8350*/  STS.128 [R97+0x2000], R52 ;  /* 0x0020003461007388 */ /* 0x0007e20000000c00 */
[----:B------:R-:W-:Y:S01]  /*8360*/  F2FP.F16.F32.PACK_AB R68, R9, R8 ;  /* 0x000000080944723e */ /* 0x000fe200000000ff */
[C---:B------:R-:W-:Y:S01]  /*8370*/  FFMA R10, R41.reuse, R43, R10 ;  /* 0x0000002b290a7223 */ /* 0x040fe2000000000a */
[--C-:B------:R-:W-:Y:S02]  /*8380*/  HADD2.F32 R43, -RZ, R58.reuse.H0_H0 ;  /* 0x2000003aff2b7230 */ /* 0x100fe40000004100 */
[----:B------:R-:W-:Y:S01]  /*8390*/  FFMA R15, R41, R40, R15 ;  /* 0x00000028290f7223 */ /* 0x000fe2000000000f */
[C---:B------:R-:W-:Y:S01]  /*83a0*/  FMUL R12, R38.reuse, R16 ;  /* 0x00000010260c7220 */ /* 0x040fe20000400000 */
[----:B------:R-:W-:Y:S02]  /*83b0*/  HADD2.F32 R42, -RZ, R58.H1_H1 ;  /* 0x3000003aff2a7230 */ /* 0x000fe40000004100 */
[C---:B------:R-:W-:Y:S01]  /*83c0*/  FMUL R13, R38.reuse, R17 ;  /* 0x00000011260d7220 */ /* 0x040fe20000400000 */
[C---:B------:R-:W-:Y:S01]  /*83d0*/  FMUL R14, R38.reuse, R18 ;  /* 0x00000012260e7220 */ /* 0x040fe20000400000 */
[----:B------:R-:W-:Y:S01]  /*83e0*/  F2FP.F16.F32.PACK_AB R69, R15, R10 ;  /* 0x0000000a0f45723e */ /* 0x000fe200000000ff */
[C---:B------:R-:W-:Y:S01]  /*83f0*/  FFMA R12, R41.reuse, R43, R12 ;  /* 0x0000002b290c7223 */ /* 0x040fe2000000000c */
[----:B------:R-:W-:Y:S02]  /*8400*/  HADD2.F32 R40, -RZ, R59.H1_H1 ;  /* 0x3000003bff287230 */ /* 0x000fe40000004100 */
[C---:B------:R-:W-:Y:S01]  /*8410*/  FFMA R13, R41.reuse, R42, R13 ;  /* 0x0000002a290d7223 */ /* 0x040fe2000000000d */
[C---:B------:R-:W-:Y:S01]  /*8420*/  FMUL R19, R38.reuse, R19 ;  /* 0x0000001326137220 */ /* 0x040fe20000400000 */
[--C-:B------:R-:W-:Y:S02]  /*8430*/  HADD2.F32 R43, -RZ, R64.reuse.H0_H0 ;  /* 0x20000040ff2b7230 */ /* 0x100fe40000004100 */
[C---:B------:R-:W-:Y:S01]  /*8440*/  FMUL R16, R38.reuse, R20 ;  /* 0x0000001426107220 */ /* 0x040fe20000400000 */
[----:B------:R-:W-:Y:S02]  /*8450*/  HADD2.F32 R42, -RZ, R64.H1_H1 ;  /* 0x30000040ff2a7230 */ /* 0x000fe40000004100 */
[C---:B------:R-:W-:Y:S01]  /*8460*/  FMUL R17, R38.reuse, R21 ;  /* 0x0000001526117220 */ /* 0x040fe20000400000 */
[C---:B------:R-:W-:Y:S01]  /*8470*/  FFMA R14, R41.reuse, R45, R14 ;  /* 0x0000002d290e7223 */ /* 0x040fe2000000000e */
[C---:B------:R-:W-:Y:S01]  /*8480*/  FFMA R19, R41.reuse, R40, R19 ;  /* 0x0000002829137223 */ /* 0x040fe20000000013 */
[--C-:B------:R-:W-:Y:S02]  /*8490*/  HADD2.F32 R45, -RZ, R65.reuse.H0_H0 ;  /* 0x20000041ff2d7230 */ /* 0x100fe40000004100 */
[C---:B------:R-:W-:Y:S01]  /*84a0*/  FFMA R16, R41.reuse, R43, R16 ;  /* 0x0000002b29107223 */ /* 0x040fe20000000010 */
[C---:B------:R-:W-:Y:S01]  /*84b0*/  FMUL R18, R38.reuse, R22 ;  /* 0x0000001626127220 */ /* 0x040fe20000400000 */
[----:B------:R-:W-:Y:S02]  /*84c0*/  HADD2.F32 R40, -RZ, R65.H1_H1 ;  /* 0x30000041ff287230 */ /* 0x000fe40000004100 */
[C---:B------:R-:W-:Y:S01]  /*84d0*/  FFMA R17, R41.reuse, R42, R17 ;  /* 0x0000002a29117223 */ /* 0x040fe20000000011 */
[C---:B------:R-:W-:Y:S01]  /*84e0*/  FMUL R23, R38.reuse, R23 ;  /* 0x0000001726177220 */ /* 0x040fe20000400000 */
[--C-:B------:R-:W-:Y:S02]  /*84f0*/  HADD2.F32 R42, -RZ, R66.reuse.H0_H0 ;  /* 0x20000042ff2a7230 */ /* 0x100fe40000004100 */
[C---:B------:R-:W-:Y:S01]  /*8500*/  FMUL R20, R38.reuse, R24 ;  /* 0x0000001826147220 */ /* 0x040fe20000400000 */
[C---:B------:R-:W-:Y:S01]  /*8510*/  FFMA R18, R41.reuse, R45, R18 ;  /* 0x0000002d29127223 */ /* 0x040fe20000000012 */
        /* <DEDUP_REMOVED lines=11> */
[----:B------:R-:W-:Y:S01]  /*85d0*/  FFMA R27, R41, R42, R27 ;  /* 0x0000002a291b7223 */ /* 0x000fe2000000001b */
        /* <DEDUP_REMOVED lines=17> */
[--C-:B------:R-:W-:Y:S02]  /*86f0*/  HADD2.F32 R45, -RZ, R75.reuse.H0_H0 ;  /* 0x2000004bff2d7230 */ /* 0x100fe40000004100 */
[C---:B------:R-:W-:Y:S01]  /*8700*/  FMUL R30, R38.reuse, R34 ;  /* 0x00000022261e7220 */ /* 0x040fe20000400000 */
[----:B------:R-:W-:Y:S02]  /*8710*/  HADD2.F32 R44, -RZ, R75.H1_H1 ;  /* 0x3000004bff2c7230 */ /* 0x000fe40000004100 */
[----:B------:R-:W-:Y:S01]  /*8720*/  FFMA R31, R41, R40, R31 ;  /* 0x00000028291f7223 */ /* 0x000fe2000000001f */
[----:B------:R-:W-:Y:S01]  /*8730*/  FMUL R35, R38, R35 ;  /* 0x0000002326237220 */ /* 0x000fe20000400000 */
[----:B---3--:R-:W-:Y:S01]  /*8740*/  F2FP.F16.F32.PACK_AB R52, R17, R16 ;  /* 0x000000101134723e */ /* 0x008fe200000000ff */
        /* <DEDUP_REMOVED lines=11> */
[----:B------:R-:W-:Y:S02]  /*8800*/  F2FP.F16.F32.PACK_AB R107, R35, R30 ;  /* 0x0000001e236b723e */ /* 0x000fe400000000ff */
[----:B-1----:R-:W-:Y:S03]  /*8810*/  @P6 PRMT R61, R102, 0x654, R61 ;  /* 0x00000654663d6816 */ /* 0x002fe6000000003d */
[----:B------:R4:W-:Y:S01]  /*8820*/  STS.128 [R91+0x2030], R104 ;  /* 0x002030685b007388 */ /* 0x0009e20000000c00 */
[----:B------:R-:W-:Y:S01]  /*8830*/  @!PT LDS RZ, [RZ] ;  /* 0x00000000fffff984 */ /* 0x000fe20000000800 */
[----:B------:R-:W-:Y:S01]  /*8840*/  @!PT LDS RZ, [RZ] ;  /* 0x00000000fffff984 */ /* 0x000fe20000000800 */
[----:B------:R-:W-:Y:S01]  /*8850*/  @!PT LDS RZ, [RZ] ;  /* 0x00000000fffff984 */ /* 0x000fe20000000800 */
[----:B------:R-:W-:Y:S01]  /*8860*/  @!PT LDS RZ, [RZ] ;  /* 0x00000000fffff984 */ /* 0x000fe20000000800 */
[----:B------:R1:W-:Y:S07]  /*8870*/  MEMBAR.ALL.CTA ;  /* 0x0000000000007992 */ /* 0x0003ee0000008000 */
[----:B-1----:R-:W1:Y:S02]  /*8880*/  FENCE.VIEW.ASYNC.S ;  /* 0x00000000000073c6 */ /* 0x002e640000000000 */
[----:B-1----:R-:W-:Y:S06]  /*8890*/  BAR.SYNC.DEFER_BLOCKING 0x1, 0x80 ;  /* 0x0042000000007b1d */ /* 0x002fec0000010000 */
[----:B------:R-:W-:Y:S05]  /*88a0*/  @P0 BRA `(.L_x_139) ;  /* 0x0000000000240947 */ /* 0x000fea0003800000 */
[----:B------:R-:W-:Y:S02]  /*88b0*/  UIADD3 UR4, UP0, UPT, UR62, 0x680, URZ ;  /* 0x000006803e047890 */ /* 0x000fe4000ff1e0ff */
[----:B------:R-:W-:Y:S02]  /*88c0*/  UIADD3 UR9, UPT, UPT, UR49, 0x20, URZ ;  /* 0x0000002031097890 */ /* 0x000fe4000fffe0ff */
[----:B------:R-:W-:Y:S02]  /*88d0*/  UIADD3 UR8, UPT, UPT, UR44, 0x2400, URZ ;  /* 0x000024002c087890 */ /* 0x000fe4000fffe0ff */
[----:B------:R-:W-:Y:S01]  /*88e0*/  UIADD3.X UR5, UPT, UPT, URZ, UR63, URZ, UP0, !UPT ;  /* 0x0000003fff057290 */ /* 0x000fe200087fe4ff */
[----:B------:R-:W-:Y:S01]  /*88f0*/  UMOV UR10, UR50 ;  /* 0x00000032000a7c82 */ /* 0x000fe20008000000 */
[----:B------:R-:W-:Y:S07]  /*8900*/  UMOV UR11, UR36 ;  /* 0x00000024000b7c82 */ /* 0x000fee0008000000 */
[----:B------:R1:W-:Y:S01]  /*8910*/  UTMASTG.3D [UR8], [UR4] ;  /* 0x00000008040073b5 */ /* 0x0003e20008010000 */
[----:B------:R0:W-:Y:S01]  /*8920*/  UTMACMDFLUSH ;  /* 0x00000000000079b7 */ /* 0x0001e20000000000 */
[----:B-1----:R-:W-:Y:S04]  /*8930*/  DEPBAR.LE SB0, 0x1 ;  /* 0x000080400000791a */ /* 0x002fe80000000000 */
.L_x_139:
[----:B------:R-:W-:Y:S05]  /*8940*/  BSYNC.RECONVERGENT B0 ;  /* 0x0000000000007941 */ /* 0x000fea0003800200 */
.L_x_138:
[----:B------:R-:W-:Y:S01]  /*8950*/  BAR.SYNC.DEFER_BLOCKING 0x1, 0x80 ;  /* 0x0042000000007b1d */ /* 0x000fe20000010000 */
[----:B------:R-:W-:Y:S04]  /*8960*/  UIADD3 UR4, UPT, UPT, UR46, 0x1, URZ ;  /* 0x000000012e047890 */ /* 0x000fe8000fffe0ff */
[----:B------:R-:W-:Y:S04]  /*8970*/  UISETP.NE.AND UP0, UPT, UR4, 0x4, UPT ;  /* 0x000000040400788c */ /* 0x000fe8000bf05270 */
[----:B------:R-:W-:Y:S01]  /*8980*/  USEL UR45, UR4, URZ, UP0 ;  /* 0x000000ff042d7287 */ /* 0x000fe20008000000 */
[----:B------:R1:W-:Y:S01]  /*8990*/  @P6 SYNCS.ARRIVE.TRANS64.RED.A1T0 RZ, [R61+URZ], RZ ;  /* 0x000000ff3dff69a7 */ /* 0x0003e200081004ff */
[----:B------:R-:W-:Y:S01]  /*89a0*/  BSSY B1, `(.L_x_140) ;  /* 0x0000017000017945 */ /* 0x000fe20003800000 */
[----:B------:R-:W3:Y:S02]  /*89b0*/  @P6 SYNCS.PHASECHK.TRANS64.TRYWAIT P0, [R62+URZ+0x100], R63 ;  /* 0x0001003f3e0065a7 */ /* 0x000ee400080011ff */
[----:B---3--:R-:W-:Y:S01]  /*89c0*/  @P6 SEL R47, RZ, 0x1, !P0 ;  /* 0x00000001ff2f6807 */ /* 0x008fe20004000000 */
[----:B-1----:R-:W-:Y:S06]  /*89d0*/  @!P6 BRA `(.L_x_141) ;  /* 0x00000000004ce947 */ /* 0x002fec0003800000 */
        /* <DEDUP_REMOVED lines=9> */
[----:B------:R-:W-:Y:S04]  /*8a70*/  SHF.L.U32 R5, R94, 0x1f, RZ ;  /* 0x0000001f5e057819 */ /* 0x000fe800000006ff */
[----:B------:R-:W1:Y:S02]  /*8a80*/  SYNCS.PHASECHK.TRANS64.TRYWAIT P0, [R62+URZ+0x100], R5 ;  /* 0x000100053e0075a7 */ /* 0x000e6400080011ff */
[----:B-1----:R-:W-:Y:S05]  /*8a90*/  @!P0 BRA `(.L_x_144) ;  /* 0x0000002800e08947 */ /* 0x002fea0003800000 */
.L_x_143:
[----:B------:R-:W-:Y:S05]  /*8aa0*/  BSYNC B0 ;  /* 0x0000000000007941 */ /* 0x000fea0003800000 */
.L_x_142:
[----:B------:R-:W-:Y:S02]  /*8ab0*/  ISETP.NE.AND P0, PT, R60, RZ, PT ;  /* 0x000000ff3c00720c */ /* 0x000fe40003f05270 */
[----:B------:R-:W-:Y:S11]  /*8ac0*/  IADD3 R46, PT, PT, R46, 0x1, RZ ;  /* 0x000000012e2e7810 */ /* 0x000ff60007ffe0ff */
[----:B------:R3:W1:Y:S04]  /*8ad0*/  @P0 LDS.128 R48, [R4] ;  /* 0x0000000004300984 */ /* 0x0006680000000c00 */
[----:B------:R3:W1:Y:S04]  /*8ae0*/  @P0 LDS.128 R56, [R3+0x10] ;  /* 0x0000100003380984 */ /* 0x0006680000000c00 */
[----:B------:R3:W1:Y:S04]  /*8af0*/  @P0 LDS.128 R64, [R2+0x20] ;  /* 0x0000200002400984 */ /* 0x0006680000000c00 */
[----:B------:R3:W1:Y:S02]  /*8b00*/  @P0 LDS.128 R72, [R0+0x30] ;  /* 0x0000300000480984 */ /* 0x0006640000000c00 */
.L_x_141:
[----:B------:R-:W-:Y:S05]  /*8b10*/  BSYNC B1 ;  /* 0x0000000000017941 */ /* 0x000fea0003800000 */
.L_x_140:
[----:B---3--:R-:W-:Y:S05]  /*8b20*/  VIADD R0, R39, 0x40 ;  /* 0x0000004027007836 */ /* 0x008fea0000000000 */
[----:B------:R-:W-:Y:S04]  /*8b30*/  SHF.R.U32.HI R0, RZ, 0x15, R0 ;  /* 0x00000015ff007819 */ /* 0x000fe80000011600 */
[----:B------:R-:W-:Y:S11]  /*8b40*/  LOP3.LUT P0, RZ, R0, 0x3, R85, 0x48, !PT ;  /* 0x0000000300ff7812 */ /* 0x000ff60007804855 */
[----:B------:R-:W-:Y:S02]  /*8b50*/  @!UPT UIADD3 URZ, UPT, UPT, URZ, URZ, URZ ;  /* 0x000000fffffff290 */ /* 0x000fe4000fffe0ff */
[----:B------:R-:W-:Y:S05]  /*8b60*/  @!P0 BRA `(.L_x_145) ;  /* 0x0000000000408947 */ /* 0x000fea0003800000 */
[----:B------:R-:W1:Y:S01]  /*8b70*/  LDCU.64 UR8, c[0x4][0x70] ;  /* 0x01000e00ff0877ac */ /* 0x000e620008000a00 */
[----:B------:R-:W-:Y:S01]  /*8b80*/  MOV R3, 0x0 ;  /* 0x0000000000037802 */ /* 0x000fe20000000f00 */
[----:B------:R-:W-:Y:S02]  /*8b90*/  HFMA2 R12, -RZ, RZ, 0, 5.9604644775390625e-08 ;  /* 0x00000001ff0c7431 */ /* 0x000fe400000001ff */
[----:B------:R-:W-:Y:S02]  /*8ba0*/  IMAD.MOV.U32 R8, RZ, RZ, 0x192 ;  /* 0x00000192ff087424 */ /* 0x000fe400078e00ff */
[----:B------:R-:W-:Y:S01]  /*8bb0*/  IMAD.MOV.U32 R13, RZ, RZ, RZ ;  /* 0x000000ffff0d7224 */ /* 0x000fe200078e00ff */
[----:B------:R-:W3:Y:S01]  /*8bc0*/  LDCU.64 UR6, c[0x4][0x78] ;  /* 0x01000f00ff0677ac */ /* 0x000ee20008000a00 */
[----:B------:R-:W2:Y:S01]  /*8bd0*/  LDC.64 R2, c[0x4][R3] ;  /* 0x0100000003027b82 */ /* 0x000ea20000000a00 */
[----:B------:R-:W5:Y:S01]  /*8be0*/  LDCU.64 UR4, c[0x4][0x10] ;  /* 0x01000200ff0477ac */ /* 0x000f620008000a00 */
[----:B-1----:R-:W-:Y:S01]  /*8bf0*/  MOV R5, UR9 ;  /* 0x0000000900057c02 */ /* 0x002fe20008000f00 */
[----:B------:R-:W-:Y:S01]  /*8c00*/  IMAD.U32 R4, RZ, RZ, UR8 ;  /* 0x00000008ff047e24 */ /* 0x000fe2000f8e00ff */
[----:B---3--:R-:W-:Y:S01]  /*8c10*/  MOV R7, UR7 ;  /* 0x0000000700077c02 */ /* 0x008fe20008000f00 */
[----:B------:R-:W-:Y:S01]  /*8c20*/  IMAD.U32 R6, RZ, RZ, UR6 ;  /* 0x00000006ff067e24 */ /* 0x000fe2000f8e00ff */
[----:B-----5:R-:W-:Y:S01]  /*8c30*/  MOV R11, UR5 ;  /* 0x00000005000b7c02 */ /* 0x020fe20008000f00 */
[----:B------:R-:W-:Y:S02]  /*8c40*/  IMAD.U32 R10, RZ, RZ, UR4 ;  /* 0x00000004ff0a7e24 */ /* 0x000fe4000f8e00ff */
[----:B------:R-:W-:Y:S07]  /*8c50*/  LEPC R20, `(.L_x_145) ;  /* 0x000000001014794e */ /* 0x000fee0000000000 */
[----:B--2-4-:R-:W-:Y:S05]  /*8c60*/  CALL.ABS.NOINC R2 ;  /* 0x0000000002007343 */ /* 0x014fea0003c00000 */
.L_x_145:
[----:B------:R-:W-:Y:S05]  /*8c70*/  WARPSYNC.ALL ;  /* 0x0000000000007948 */ /* 0x000fea0003800000 */
[----:B------:R-:W-:Y:S01]  /*8c80*/  R2UR UR4, R39 ;  /* 0x00000000270472ca */ /* 0x000fe200000e0000 */
[--C-:B-1----:R-:W-:Y:S01]  /*8c90*/  HADD2.F32 R40, -RZ, R48.reuse.H0_H0 ;  /* 0x20000030ff287230 */ /* 0x102fe20000004100 */
[----:B------:R-:W-:Y:S01]  /*8ca0*/  ISETP.NE.AND P6, PT, R100, RZ, PT ;  /* 0x000000ff6400720c */ /* 0x000fe20003fc5270 */
[----:B------:R-:W-:Y:S01]  /*8cb0*/  HADD2.F32 R43, -RZ, R48.H1_H1 ;  /* 0x30000030ff2b7230 */ /* 0x000fe20000004100 */
[----:B------:R-:W-:Y:S01]  /*8cc0*/  ISETP.NE.AND P0, PT, R99, RZ, PT ;  /* 0x000000ff6300720c */ /* 0x000fe20003f05270 */
[----:B------:R-:W-:Y:S01]  /*8cd0*/  HADD2.F32 R42, -RZ, R49.H0_H0 ;  /* 0x20000031ff2a7230 */ /* 0x000fe20000004100 */
[----:B------:R-:W-:Y:S01]  /*8ce0*/  MOV R61, UR45 ;  /* 0x0000002d003d7c02 */ /* 0x000fe20008000f00 */
[--C-:B------:R-:W-:Y:S01]  /*8cf0*/  HADD2.F32 R45, -RZ, R51.reuse.H0_H0 ;  /* 0x20000033ff2d7230 */ /* 0x100fe20000004100 */
[----:B------:R-:W-:Y:S01]  /*8d00*/  BSSY.RECONVERGENT B0, `(.L_x_146) ;  /* 0x0000088000007945 */ /* 0x000fe20003800200 */
[----:B------:R-:W-:Y:S01]  /*8d10*/  HADD2.F32 R44, -RZ, R51.H1_H1 ;  /* 0x30000033ff2c7230 */ /* 0x000fe20000004100 */
[----:B------:R-:W-:Y:S03]  /*8d20*/  LEA R62, R46, UR44, 0x3 ;  /* 0x0000002c2e3e7c11 */ /* 0x000fe6000f8e18ff */
[----:B------:R-:W1:Y:S02]  /*8d30*/  LDTM.x32 R4, tmem[UR4+0x40] ;  /* 0x00004004000479ee */ /* 0x000e6400082c0000 */
[----:B------:R-:W-:Y:S02]  /*8d40*/  @P6 LEA R61, R61, UR44, 0x3 ;  /* 0x0000002c3d3d6c11 */ /* 0x000fe4000f8e18ff */
[----:B------:R-:W-:Y:S02]  /*8d50*/  @P6 SHF.L.U32 R63, R94, 0x1f, RZ ;  /* 0x0000001f5e3f6819 */ /* 0x000fe400000006ff */
[----:B------:R-:W-:Y:S04]  /*8d60*/  @P6 IADD3 R61, PT, PT, R61, 0x120, RZ ;  /* 0x000001203d3d6810 */ /* 0x000fe80007ffe0ff */
[----:B------:R-:W-:Y:S01]  /*8d70*/  @P6 PRMT R61, R102, 0x654, R61 ;  /* 0x00000654663d6816 */ /* 0x000fe2000000003d */
[C---:B-1----:R-:W-:Y:S01]  /*8d80*/  FMUL R0, R38.reuse, R4 ;  /* 0x0000000426007220 */ /* 0x042fe20000400000 */
        /* <DEDUP_REMOVED lines=10> */
[----:B----4-:R-:W-:Y:S01]  /*8e30*/  F2FP.F16.F32.PACK_AB R68, R2, R0 ;  /* 0x000000000244723e */ /* 0x010fe200000000ff */
[C---:B------:R-:W-:Y:S01]  /*8e40*/  FFMA R7, R41.reuse, R40, R7 ;  /* 0x0000002829077223 */ /* 0x040fe20000000007 */
[----:B------:R-:W-:Y:S01]  /*8e50*/  FFMA R4, R41, R43, R4 ;  /* 0x0000002b29047223 */ /* 0x000fe20000000004 */
[C---:B------:R-:W-:Y:S01]  /*8e60*/  FMUL R5, R38.reuse, R9 ;  /* 0x0000000926057220 */ /* 0x040fe20000400000 */
[C---:B------:R-:W-:Y:S01]  /*8e70*/  FMUL R6, R38.reuse, R10 ;  /* 0x0000000a26067220 */ /* 0x040fe20000400000 */
[C---:B------:R-:W-:Y:S01]  /*8e80*/  FMUL R11, R38.reuse, R11 ;  /* 0x0000000b260b7220 */ /* 0x040fe20000400000 */
[--C-:B------:R-:W-:Y:S01]  /*8e90*/  HADD2.F32 R40, -RZ, R56.reuse.H0_H0 ;  /* 0x20000038ff287230 */ /* 0x100fe20000004100 */
[----:B------:R-:W-:Y:S01]  /*8ea0*/  F2FP.F16.F32.PACK_AB R69, R7, R3 ;  /* 0x000000030745723e */ /* 0x000fe200000000ff */
[C---:B------:R-:W-:Y:S01]  /*8eb0*/  FFMA R5, R41.reuse, R42, R5 ;  /* 0x0000002a29057223 */ /* 0x040fe20000000005 */
[C---:B------:R-:W-:Y:S01]  /*8ec0*/  FFMA R6, R41.reuse, R45, R6 ;  /* 0x0000002d29067223 */ /* 0x040fe20000000006 */
[----:B------:R-:W-:Y:S01]  /*8ed0*/  FFMA R11, R41, R44, R11 ;  /* 0x0000002c290b7223 */ /* 0x000fe2000000000b */
[C---:B------:R-:W-:Y:S01]  /*8ee0*/  FMUL R8, R38.reuse, R12 ;  /* 0x0000000c26087220 */ /* 0x040fe20000400000 */
[----:B------:R-:W-:Y:S01]  /*8ef0*/  HADD2.F32 R42, -RZ, R56.H1_H1 ;  /* 0x30000038ff2a7230 */ /* 0x000fe20000004100 */
[----:B------:R-:W-:Y:S01]  /*8f00*/  F2FP.F16.F32.PACK_AB R70, R5, R4 ;  /* 0x000000040546723e */ /* 0x000fe200000000ff */
[C---:B------:R-:W-:Y:S01]  /*8f10*/  FMUL R9, R38.reuse, R13 ;  /* 0x0000000d26097220 */ /* 0x040fe20000400000 */
[----:B------:R-:W-:Y:S01]  /*8f20*/  F2FP.F16.F32.PACK_AB R71, R11, R6 ;  /* 0x000000060b47723e */ /* 0x000fe200000000ff */
[C---:B------:R-:W-:Y:S01]  /*8f30*/  FFMA R8, R41.reuse, R40, R8 ;  /* 0x0000002829087223 */ /* 0x040fe20000000008 */
[--C-:B------:R-:W-:Y:S02]  /*8f40*/  HADD2.F32 R43, -RZ, R57.reuse.H0_H0 ;  /* 0x20000039ff2b7230 */ /* 0x100fe40000004100 */
[----:B------:R-:W-:Y:S01]  /*8f50*/  FFMA R9, R41, R42, R9 ;  /* 0x0000002a29097223 */ /* 0x000fe20000000009 */
[C---:B------:R-:W-:Y:S01]  /*8f60*/  FMUL R10, R38.reuse, R14 ;  /* 0x0000000e260a7220 */ /* 0x040fe20000400000 */
[----:B------:R1:W-:Y:S01]  /*8f70*/  STS.128 [R97+0x4000], R68 ;  /* 0x0040004461007388 */ /* 0x0003e20000000c00 */
[----:B------:R-:W-:Y:S02]  /*8f80*/  HADD2.F32 R40, -RZ, R57.H1_H1 ;  /* 0x30000039ff287230 */ /* 0x000fe40000004100 */
[C---:B------:R-:W-:Y:S01]  /*8f90*/  FMUL R15, R38.reuse, R15 ;  /* 0x0000000f260f7220 */ /* 0x040fe20000400000 */
[----:B------:R-:W-:Y:S01]  /*8fa0*/  F2FP.F16.F32.PACK_AB R52, R9, R8 ;  /* 0x000000080934723e */ /* 0x000fe200000000ff */
[C---:B------:R-:W-:Y:S01]  /*8fb0*/  FFMA R10, R41.reuse, R43, R10 ;  /* 0x0000002b290a7223 */ /* 0x040fe2000000000a */
[--C-:B------:R-:W-:Y:S02]  /*8fc0*/  HADD2.F32 R42, -RZ, R58.reuse.H0_H0 ;  /* 0x2000003aff2a7230 */ /* 0x100fe40000004100 */
        /* <DEDUP_REMOVED lines=60> */
[----:B-1----:R-:W-:Y:S01]  /*9390*/  F2FP.F16.F32.PACK_AB R68, R17, R16 ;  /* 0x000000101144723e */ /* 0x002fe200000000ff */
        /* <DEDUP_REMOVED lines=30> */
.L_x_147:
[----:B------:R-:W-:Y:S05]  /*9580*/  BSYNC.RECONVERGENT B0 ;  /* 0x0000000000007941 */ /* 0x000fea0003800200 */
.L_x_146:
[----:B------:R-:W-:Y:S01]  /*9590*/  BAR.SYNC.DEFER_BLOCKING 0x1, 0x80 ;  /* 0x0042000000007b1d */ /* 0x000fe20000010000 */
[----:B------:R-:W-:Y:S04]  /*95a0*/  UIADD3 UR4, UPT, UPT, UR45, 0x1, URZ ;  /* 0x000000012d047890 */ /* 0x000fe8000fffe0ff */
[----:B------:R-:W-:Y:S04]  /*95b0*/  UISETP.NE.AND UP0, UPT, UR4, 0x4, UPT ;  /* 0x000000040400788c */ /* 0x000fe8000bf05270 */
[----:B------:R-:W-:Y:S01]  /*95c0*/  USEL UR46, UR4, URZ, UP0 ;  /* 0x000000ff042e7287 */ /* 0x000fe20008000000 */
[----:B------:R1:W-:Y:S01]  /*95d0*/  @P6 SYNCS.ARRIVE.TRANS64.RED.A1T0 RZ, [R61+URZ], RZ ;  /* 0x000000ff3dff69a7 */ /* 0x0003e200081004ff */
[----:B------:R-:W-:Y:S01]  /*95e0*/  BSSY B1, `(.L_x_148) ;  /* 0x0000017000017945 */ /* 0x000fe20003800000 */
[----:B------:R-:W4:Y:S02]  /*95f0*/  @P6 SYNCS.PHASECHK.TRANS64.TRYWAIT P0, [R62+URZ+0x100], R63 ;  /* 0x0001003f3e0065a7 */ /* 0x000f2400080011ff */
[----:B----4-:R-:W-:Y:S01]  /*9600*/  @P6 SEL R47, RZ, 0x1, !P0 ;  /* 0x00000001ff2f6807 */ /* 0x010fe20004000000 */
        /* <DEDUP_REMOVED lines=13> */
.L_x_151:
[----:B------:R-:W-:Y:S05]  /*96e0*/  BSYNC B0 ;  /* 0x0000000000007941 */ /* 0x000fea0003800000 */
.L_x_150:
[----:B------:R-:W-:Y:S11]  /*96f0*/  ISETP.NE.AND P0, PT, R60, RZ, PT ;  /* 0x000000ff3c00720c */ /* 0x000ff60003f05270 */
[----:B------:R-:W-:Y:S02]  /*9700*/  @!UPT UIADD3 URZ, UPT, UPT, URZ, URZ, URZ ;  /* 0x000000fffffff290 */ /* 0x000fe4000fffe0ff */
[----:B------:R4:W1:Y:S04]  /*9710*/  @P0 LDS.128 R48, [R3] ;  /* 0x0000000003300984 */ /* 0x0008680000000c00 */
[----:B------:R4:W1:Y:S04]  /*9720*/  @P0 LDS.128 R56, [R2+0x10] ;  /* 0x0000100002380984 */ /* 0x0008680000000c00 */
[----:B------:R4:W1:Y:S04]  /*9730*/  @P0 LDS.128 R64, [R0+0x20] ;  /* 0x0000200000400984 */ /* 0x0008680000000c00 */
[----:B------:R4:W1:Y:S02]  /*9740*/  @P0 LDS.128 R72, [R46+0x30] ;  /* 0x000030002e480984 */ /* 0x0008640000000c00 */
.L_x_149:
[----:B------:R-:W-:Y:S05]  /*9750*/  BSYNC B1 ;  /* 0x0000000000017941 */ /* 0x000fea0003800000 */
.L_x_148:
[----:B----4-:R-:W-:Y:S05]  /*9760*/  VIADD R0, R39, 0x60 ;  /* 0x0000006027007836 */ /* 0x010fea0000000000 */
        /* <DEDUP_REMOVED lines=9> */
[----:B------:R-:W4:Y:S01]  /*9800*/  LDCU.64 UR6, c[0x4][0x78] ;  /* 0x01000f00ff0677ac */ /* 0x000f220008000a00 */
[----:B------:R-:W2:Y:S01]  /*9810*/  LDC.64 R2, c[0x4][R3] ;  /* 0x0100000003027b82 */ /* 0x000ea20000000a00 */
[----:B------:R-:W5:Y:S01]  /*9820*/  LDCU.64 UR4, c[0x4][0x10] ;  /* 0x01000200ff0477ac */ /* 0x000f620008000a00 */
[----:B-1----:R-:W-:Y:S01]  /*9830*/  MOV R5, UR9 ;  /* 0x0000000900057c02 */ /* 0x002fe20008000f00 */
[----:B------:R-:W-:Y:S01]  /*9840*/  IMAD.U32 R4, RZ, RZ, UR8 ;  /* 0x00000008ff047e24 */ /* 0x000fe2000f8e00ff */
[----:B----4-:R-:W-:Y:S01]  /*9850*/  MOV R7, UR7 ;  /* 0x0000000700077c02 */ /* 0x010fe20008000f00 */
[----:B------:R-:W-:Y:S01]  /*9860*/  IMAD.U32 R6, RZ, RZ, UR6 ;  /* 0x00000006ff067e24 */ /* 0x000fe2000f8e00ff */
[----:B-----5:R-:W-:Y:S01]  /*9870*/  MOV R11, UR5 ;  /* 0x00000005000b7c02 */ /* 0x020fe20008000f00 */
[----:B------:R-:W-:Y:S02]  /*9880*/  IMAD.U32 R10, RZ, RZ, UR4 ;  /* 0x00000004ff0a7e24 */ /* 0x000fe4000f8e00ff */
[----:B------:R-:W-:Y:S07]  /*9890*/  LEPC R20, `(.L_x_153) ;  /* 0x000000001014794e */ /* 0x000fee0000000000 */
[----:B--23--:R-:W-:Y:S05]  /*98a0*/  CALL.ABS.NOINC R2 ;  /* 0x0000000002007343 */ /* 0x00cfea0003c00000 */
.L_x_153:
[----:B------:R-:W-:Y:S01]  /*98b0*/  ISETP.NE.AND P0, PT, R99, RZ, PT ;  /* 0x000000ff6300720c */ /* 0x000fe20003f05270 */
[----:B------:R-:W-:Y:S05]  /*98c0*/  WARPSYNC.ALL ;  /* 0x0000000000007948 */ /* 0x000fea0003800000 */
[----:B------:R-:W-:Y:S01]  /*98d0*/  R2UR UR4, R39 ;  /* 0x00000000270472ca */ /* 0x000fe200000e0000 */
[--C-:B-1----:R-:W-:Y:S01]  /*98e0*/  HADD2.F32 R40, -RZ, R48.reuse.H0_H0 ;  /* 0x20000030ff287230 */ /* 0x102fe20000004100 */
[----:B------:R-:W-:Y:S01]  /*98f0*/  IADD3 R101, PT, PT, R101, 0x190, RZ ;  /* 0x0000019065657810 */ /* 0x000fe20007ffe0ff */
[----:B------:R-:W-:Y:S01]  /*9900*/  HADD2.F32 R42, -RZ, R48.H1_H1 ;  /* 0x30000030ff2a7230 */ /* 0x000fe20000004100 */
[----:B------:R-:W-:Y:S01]  /*9910*/  BSSY.RECONVERGENT B0, `(.L_x_154) ;  /* 0x0000088000007945 */ /* 0x000fe20003800200 */
[--C-:B------:R-:W-:Y:S01]  /*9920*/  HADD2.F32 R43, -RZ, R49.reuse.H0_H0 ;  /* 0x20000031ff2b7230 */ /* 0x100fe20000004100 */
[----:B------:R-:W-:Y:S01]  /*9930*/  LOP3.LUT R101, R101, 0xfefffff8, RZ, 0xc0, !PT ;  /* 0xfefffff865657812 */ /* 0x000fe200078ec0ff */
[----:B------:R-:W-:Y:S02]  /*9940*/  HADD2.F32 R44, -RZ, R49.H1_H1 ;  /* 0x30000031ff2c7230 */ /* 0x000fe40000004100 */
[--C-:B------:R-:W-:Y:S02]  /*9950*/  HADD2.F32 R45, -RZ, R50.reuse.H0_H0 ;  /* 0x20000032ff2d7230 */ /* 0x100fe40000004100 */
[----:B------:R-:W-:Y:S02]  /*9960*/  HADD2.F32 R46, -RZ, R50.H1_H1 ;  /* 0x30000032ff2e7230 */ /* 0x000fe40000004100 */
[----:B------:R-:W1:Y:S01]  /*9970*/  LDTM.x32 R4, tmem[UR4+0x60] ;  /* 0x00006004000479ee */ /* 0x000e6200082c0000 */
[----:B------:R-:W-:Y:S01]  /*9980*/  NOP ;  /* 0x0000000000007918 */ /* 0x000fe20000000000 */
[----:B-1----:R1:W-:Y:S01]  /*9990*/  SYNCS.ARRIVE.TRANS64.RED.A1T0 RZ, [R101+URZ], RZ ;  /* 0x000000ff65ff79a7 */ /* 0x0023e200081004ff */
[--C-:B------:R-:W-:Y:S02]  /*99a0*/  HADD2.F32 R47, -RZ, R51.reuse.H0_H0 ;  /* 0x20000033ff2f7230 */ /* 0x100fe40000004100 */
[----:B------:R-:W-:Y:S02]  /*99b0*/  HADD2.F32 R48, -RZ, R51.H1_H1 ;  /* 0x30000033ff307230 */ /* 0x000fe40000004100 */
[--C-:B------:R-:W-:Y:S02]  /*99c0*/  HADD2.F32 R49, -RZ, R56.reuse.H0_H0 ;  /* 0x20000038ff317230 */ /* 0x100fe40000004100 */
[----:B------:R-:W-:Y:S02]  /*99d0*/  HADD2.F32 R51, -RZ, R56.H1_H1 ;  /* 0x30000038ff337230 */ /* 0x000fe40000004100 */
[--C-:B------:R-:W-:Y:S02]  /*99e0*/  HADD2.F32 R50, -RZ, R57.reuse.H0_H0 ;  /* 0x20000039ff327230 */ /* 0x100fe40000004100 */
[----:B---3--:R-:W-:Y:S02]  /*99f0*/  HADD2.F32 R52, -RZ, R57.H1_H1 ;  /* 0x30000039ff347230 */ /* 0x008fe40000004100 */
[--C-:B------:R-:W-:Y:S02]  /*9a00*/  HADD2.F32 R53, -RZ, R58.reuse.H0_H0 ;  /* 0x2000003aff357230 */ /* 0x100fe40000004100 */
[----:B------:R-:W-:Y:S02]  /*9a10*/  HADD2.F32 R54, -RZ, R58.H1_H1 ;  /* 0x3000003aff367230 */ /* 0x000fe40000004100 */
[--C-:B------:R-:W-:Y:S02]  /*9a20*/  HADD2.F32 R55, -RZ, R59.reuse.H0_H0 ;  /* 0x2000003bff377230 */ /* 0x100fe40000004100 */
[----:B------:R-:W-:Y:S02]  /*9a30*/  HADD2.F32 R56, -RZ, R59.H1_H1 ;  /* 0x3000003bff387230 */ /* 0x000fe40000004100 */
[--C-:B------:R-:W-:Y:S02]  /*9a40*/  HADD2.F32 R57, -RZ, R64.reuse.H0_H0 ;  /* 0x20000040ff397230 */ /* 0x100fe40000004100 */
[C---:B------:R-:W-:Y:S01]  /*9a50*/  FMUL R4, R38.reuse, R4 ;  /* 0x0000000426047220 */ /* 0x040fe20000400000 */
[C---:B------:R-:W-:Y:S01]  /*9a60*/  FMUL R5, R38.reuse, R5 ;  /* 0x0000000526057220 */ /* 0x040fe20000400000 */
[C---:B------:R-:W-:Y:S01]  /*9a70*/  FMUL R6, R38.reuse, R6 ;  /* 0x0000000626067220 */ /* 0x040fe20000400000 */
[C---:B------:R-:W-:Y:S01]  /*9a80*/  FMUL R7, R38.reuse, R7 ;  /* 0x0000000726077220 */ /* 0x040fe20000400000 */
[C---:B------:R-:W-:Y:S01]  /*9a90*/  FFMA R4, R41.reuse, R40, R4 ;  /* 0x0000002829047223 */ /* 0x040fe20000000004 */
[C---:B------:R-:W-:Y:S01]  /*9aa0*/  FFMA R5, R41.reuse, R42, R5 ;  /* 0x0000002a29057223 */ /* 0x040fe20000000005 */
[C---:B------:R-:W-:Y:S01]  /*9ab0*/  FFMA R6, R41.reuse, R43, R6 ;  /* 0x0000002b29067223 */ /* 0x040fe20000000006 */
[----:B------:R-:W-:Y:S01]  /*9ac0*/  FFMA R7, R41, R44, R7 ;  /* 0x0000002c29077223 */ /* 0x000fe20000000007 */
[C---:B------:R-:W-:Y:S01]  /*9ad0*/  FMUL R8, R38.reuse, R8 ;  /* 0x0000000826087220 */ /* 0x040fe20000400000 */
[C---:B------:R-:W-:Y:S01]  /*9ae0*/  FMUL R9, R38.reuse, R9 ;  /* 0x0000000926097220 */ /* 0x040fe20000400000 */
[----:B------:R-:W-:Y:S01]  /*9af0*/  F2FP.F16.F32.PACK_AB R104, R5, R4 ;  /* 0x000000040568723e */ /* 0x000fe200000000ff */
[C---:B------:R-:W-:Y:S01]  /*9b00*/  FMUL R10, R38.reuse, R10 ;  /* 0x0000000a260a7220 */ /* 0x040fe20000400000 */
[----:B------:R-:W-:Y:S01]  /*9b10*/  F2FP.F16.F32.PACK_AB R105, R7, R6 ;  /* 0x000000060769723e */ /* 0x000fe200000000ff */
[C---:B------:R-:W-:Y:S01]  /*9b20*/  FFMA R8, R41.reuse, R45, R8 ;  /* 0x0000002d29087223 */ /* 0x040fe20000000008 */
[C---:B------:R-:W-:Y:S01]  /*9b30*/  FFMA R9, R41.reuse, R46, R9 ;  /* 0x0000002e29097223 */ /* 0x040fe20000000009 */
[----:B------:R-:W-:Y:S01]  /*9b40*/  FFMA R10, R41, R47, R10 ;  /* 0x0000002f290a7223 */ /* 0x000fe2000000000a */
[C---:B------:R-:W-:Y:S01]  /*9b50*/  FMUL R11, R38.reuse, R11 ;  /* 0x0000000b260b7220 */ /* 0x040fe20000400000 */
[C---:B------:R-:W-:Y:S01]  /*9b60*/  FMUL R0, R38.reuse, R12 ;  /* 0x0000000c26007220 */ /* 0x040fe20000400000 */
[C---:B------:R-:W-:Y:S01]  /*9b70*/  FMUL R2, R38.reuse, R13 ;  /* 0x0000000d26027220 */ /* 0x040fe20000400000 */
[----:B------:R-:W-:Y:S01]  /*9b80*/  F2FP.F16.F32.PACK_AB R106, R9, R8 ;  /* 0x00000008096a723e */ /* 0x000fe200000000ff */
[C---:B------:R-:W-:Y:S01]  /*9b90*/  FFMA R11, R41.reuse, R48, R11 ;  /* 0x00000030290b7223 */ /* 0x040fe2000000000b */
[C---:B------:R-:W-:Y:S01]  /*9ba0*/  FFMA R0, R41.reuse, R49, R0 ;  /* 0x0000003129007223 */ /* 0x040fe20000000000 */
[C---:B------:R-:W-:Y:S01]  /*9bb0*/  FFMA R2, R41.reuse, R51, R2 ;  /* 0x0000003329027223 */ /* 0x040fe20000000002 */
[C---:B------:R-:W-:Y:S01]  /*9bc0*/  FMUL R3, R38.reuse, R14 ;  /* 0x0000000e26037220 */ /* 0x040fe20000400000 */
[C---:B------:R-:W-:Y:S01]  /*9bd0*/  FMUL R15, R38.reuse, R15 ;  /* 0x0000000f260f7220 */ /* 0x040fe20000400000 */
[C---:B------:R-:W-:Y:S01]  /*9be0*/  FMUL R12, R38.reuse, R16 ;  /* 0x00000010260c7220 */ /* 0x040fe20000400000 */
[C---:B------:R-:W-:Y:S01]  /*9bf0*/  FMUL R13, R38.reuse, R17 ;  /* 0x00000011260d7220 */ /* 0x040fe20000400000 */
[C---:B------:R-:W-:Y:S01]  /*9c00*/  FFMA R3, R41.reuse, R50, R3 ;  /* 0x0000003229037223 */ /* 0x040fe20000000003 */
[C---:B------:R-:W-:Y:S01]  /*9c10*/  FMUL R14, R38.reuse, R18 ;  /* 0x00000012260e7220 */ /* 0x040fe20000400000 */
[----:B------:R-:W-:Y:S01]  /*9c20*/  FFMA R15, R41, R52, R15 ;  /* 0x00000034290f7223 */ /* 0x000fe2000000000f */
[C---:B------:R-:W-:Y:S01]  /*9c30*/  FMUL R19, R38.reuse, R19 ;  /* 0x0000001326137220 */ /* 0x040fe20000400000 */
[----:B------:R-:W-:Y:S01]  /*9c40*/  F2FP.F16.F32.PACK_AB R107, R11, R10 ;  /* 0x0000000a0b6b723e */ /* 0x000fe200000000ff */
[C---:B------:R-:W-:Y:S01]  /*9c50*/  FFMA R12, R41.reuse, R53, R12 ;  /* 0x00000035290c7223 */ /* 0x040fe2000000000c */
[----:B------:R-:W-:Y:S02]  /*9c60*/  HADD2.F32 R58, -RZ, R64.H1_H1 ;  /* 0x30000040ff3a7230 */ /* 0x000fe40000004100 */
[C---:B------:R-:W-:Y:S01]  /*9c70*/  FMUL R16, R38.reuse, R20 ;  /* 0x0000001426107220 */ /* 0x040fe20000400000 */
[C---:B------:R-:W-:Y:S01]  /*9c80*/  FFMA R13, R41.reuse, R54, R13 ;  /* 0x00000036290d7223 */ /* 0x040fe2000000000d */
[----:B------:R1:W-:Y:S01]  /*9c90*/  STS.128 [R97+0x6000], R104 ;  /* 0x0060006861007388 */ /* 0x0003e20000000c00 */
[--C-:B------:R-:W-:Y:S02]  /*9ca0*/  HADD2.F32 R59, -RZ, R65.reuse.H0_H0 ;  /* 0x20000041ff3b7230 */ /* 0x100fe40000004100 */
[C---:B------:R-:W-:Y:S01]  /*9cb0*/  FMUL R17, R38.reuse, R21 ;  /* 0x0000001526117220 */ /* 0x040fe20000400000 */
[C---:B------:R-:W-:Y:S01]  /*9cc0*/  FFMA R14, R41.reuse, R55, R14 ;  /* 0x00000037290e7223 */ /* 0x040fe2000000000e */
[----:B------:R-:W-:Y:S02]  /*9cd0*/  HADD2.F32 R60, -RZ, R65.H1_H1 ;  /* 0x30000041ff3c7230 */ /* 0x000fe40000004100 */
[C---:B------:R-:W-:Y:S01]  /*9ce0*/  FMUL R18, R38.reuse, R22 ;  /* 0x0000001626127220 */ /* 0x040fe20000400000 */
[C---:B------:R-:W-:Y:S01]  /*9cf0*/  FFMA R19, R41.reuse, R56, R19 ;  /* 0x0000003829137223 */ /* 0x040fe20000000013 */
        /* <DEDUP_REMOVED lines=13> */
[----:B------:R-:W-:Y:S01]  /*9dd0*/  FMUL R27, R38, R27 ;  /* 0x0000001b261b7220 */ /* 0x000fe20000400000 */
[----:B------:R-:W-:Y:S01]  /*9de0*/  F2FP.F16.F32.PACK_AB R108, R2, R0 ;  /* 0x00000000026c723e */ /* 0x000fe200000000ff */
[----:B------:R-:W-:Y:S01]  /*9df0*/  FFMA R20, R41, R61, R20 ;  /* 0x0000003d29147223 */ /* 0x000fe20000000014 */
[----:B------:R-:W-:Y:S01]  /*9e00*/  F2FP.F16.F32.PACK_AB R109, R15, R3 ;  /* 0x000000030f6d723e */ /* 0x000fe200000000ff */
[----:B------:R-:W-:Y:S01]  /*9e10*/  HADD2.F32 R66, -RZ, R72.H1_H1 ;  /* 0x30000048ff427230 */ /* 0x000fe20000004100 */
[----:B------:R-:W-:Y:S01]  /*9e20*/  F2FP.F16.F32.PACK_AB R110, R13, R12 ;  /* 0x0000000c0d6e723e */ /* 0x000fe200000000ff */
[C---:B------:R-:W-:Y:S01]  /*9e30*/  FMUL R24, R38.reuse, R28 ;  /* 0x0000001c26187220 */ /* 0x040fe20000400000 */
[----:B------:R-:W-:Y:S01]  /*9e40*/  F2FP.F16.F32.PACK_AB R111, R19, R14 ;  /* 0x0000000e136f723e */ /* 0x000fe200000000ff */
[C---:B------:R-:W-:Y:S01]  /*9e50*/  FFMA R21, R41.reuse, R62, R21 ;  /* 0x0000003e29157223 */ /* 0x040fe20000000015 */
[--C-:B------:R-:W-:Y:S02]  /*9e60*/  HADD2.F32 R67, -RZ, R73.reuse.H0_H0 ;  /* 0x20000049ff437230 */ /* 0x100fe40000004100 */
[C---:B------:R-:W-:Y:S01]  /*9e70*/  FMUL R25, R38.reuse, R29 ;  /* 0x0000001d26197220 */ /* 0x040fe20000400000 */
[C---:B------:R-:W-:Y:S01]  /*9e80*/  FFMA R22, R41.reuse, R63, R22 ;  /* 0x0000003f29167223 */ /* 0x040fe20000000016 */
[----:B------:R1:W-:Y:S01]  /*9e90*/  STS.128 [R96+0x6010], R108 ;  /* 0x0060106c60007388 */ /* 0x0003e20000000c00 */
        /* <DEDUP_REMOVED lines=46> */
[----:B---3--:R-:W-:Y:S04]  /*a180*/  DEPBAR.LE SB0, 0x1 ;  /* 0x000080400000791a */ /* 0x008fe80000000000 */
.L_x_155:
[----:B------:R-:W-:Y:S05]  /*a190*/  BSYNC.RECONVERGENT B0 ;  /* 0x0000000000007941 */ /* 0x000fea0003800200 */
.L_x_154:
[----:B------:R-:W-:Y:S01]  /*a1a0*/  BAR.SYNC.DEFER_BLOCKING 0x1, 0x80 ;  /* 0x0042000000007b1d */ /* 0x000fe20000010000 */
[----:B------:R-:W-:Y:S01]  /*a1b0*/  UISETP.NE.AND UP0, UPT, UR47, -0x4, UPT ;  /* 0xfffffffc2f00788c */ /* 0x000fe2000bf05270 */
[----:B------:R-:W-:Y:S08]  /*a1c0*/  IADD3 R0, PT, PT, R36, 0x1, RZ ;  /* 0x0000000124007810 */ /* 0x000ff00007ffe0ff */
[----:B------:R-:W-:Y:S05]  /*a1d0*/  BRA.U !UP0, `(.L_x_156) ;  /* 0x0000000108247547 */ /* 0x000fea000b800000 */
[----:B------:R-:W-:Y:S01]  /*a1e0*/  ISETP.NE.AND P0, PT, R100, RZ, PT ;  /* 0x000000ff6400720c */ /* 0x000fe20003f05270 */
[----:B------:R-:W-:Y:S01]  /*a1f0*/  IMAD.U32 R2, RZ, RZ, UR46 ;  /* 0x0000002eff027e24 */ /* 0x000fe2000f8e00ff */
[----:B------:R-:W-:Y:S04]  /*a200*/  UIADD3 UR4, UPT, UPT, UR46, 0x1, URZ ;  /* 0x000000012e047890 */ /* 0x000fe8000fffe0ff */
[----:B------:R-:W-:Y:S04]  /*a210*/  UISETP.NE.AND UP0, UPT, UR4, 0x4, UPT ;  /* 0x000000040400788c */ /* 0x000fe8000bf05270 */
[----:B------:R-:W-:Y:S03]  /*a220*/  USEL UR46, UR4, URZ, UP0 ;  /* 0x000000ff042e7287 */ /* 0x000fe60008000000 */
[----:B------:R-:W-:Y:S05]  /*a230*/  @P0 LEA R2, R2, UR44, 0x3 ;  /* 0x0000002c02020c11 */ /* 0x000fea000f8e18ff */
[----:B------:R-:W-:Y:S05]  /*a240*/  @P0 VIADD R3, R2, 0x120 ;  /* 0x0000012002030836 */ /* 0x000fea0000000000 */
[----:B------:R-:W-:Y:S04]  /*a250*/  @P0 PRMT R3, R102, 0x654, R3 ;  /* 0x0000065466030816 */ /* 0x000fe80000000003 */
[----:B------:R3:W-:Y:S03]  /*a260*/  @P0 SYNCS.ARRIVE.TRANS64.RED.A1T0 RZ, [R3+URZ], RZ ;  /* 0x000000ff03ff09a7 */ /* 0x0007e600081004ff */
.L_x_156:
[----:B------:R-:W-:Y:S01]  /*a270*/  R2UR UR5, R86 ;  /* 0x00000000560572ca */ /* 0x000fe200000e0000 */
[----:B------:R-:W-:Y:S01]  /*a280*/  UISETP.NE.AND UP0, UPT, UR61, URZ, UPT ;  /* 0x000000ff3d00728c */ /* 0x000fe2000bf05270 */
[----:B------:R-:W-:Y:S01]  /*a290*/  R2UR UR4, R87 ;  /* 0x00000000570472ca */ /* 0x000fe200000e0000 */
[----:B------:R-:W-:Y:S01]  /*a2a0*/  UIADD3 UR47, UPT, UPT, UR47, 0x4, URZ ;  /* 0x000000042f2f7890 */ /* 0x000fe2000fffe0ff */
[----:B------:R-:W-:Y:S01]  /*a2b0*/  ISETP.NE.AND P0, PT, R90, 0x2, PT ;  /* 0x000000025a00780c */ /* 0x000fe20003f05270 */
[----:B------:R-:W-:Y:S01]  /*a2c0*/  UMOV UR36, UR60 ;  /* 0x0000003c00247c82 */ /* 0x000fe20008000000 */
[----:B------:R-:W-:Y:S02]  /*a2d0*/  ISETP.NE.AND P1, PT, R0, 0x4, PT ;  /* 0x000000040000780c */ /* 0x000fe40003f25270 */
[----:B---3--:R-:W-:Y:S02]  /*a2e0*/  SEL R3, RZ, 0x1, P0 ;  /* 0x00000001ff037807 */ /* 0x008fe40000000000 */
[----:B------:R-:W-:Y:S02]  /*a2f0*/  SEL R2, RZ, 0x1, P1 ;  /* 0x00000001ff027807 */ /* 0x000fe40000800000 */
[----:B------:R-:W-:Y:S01]  /*a300*/  LOP3.LUT R92, R92, R3, RZ, 0x3c, !PT ;  /* 0x000000035c5c7212 */ /* 0x000fe200078e3cff */
[----:B------:R-:W-:Y:S01]  /*a310*/  UIADD3 UR20, UPT, UPT, UR37, UR5, URZ ;  /* 0x0000000525147290 */ /* 0x000fe2000fffe0ff */
[----:B------:R-:W-:Y:S01]  /*a320*/  LOP3.LUT R93, R93, R2, RZ, 0x3c, !PT ;  /* 0x000000025d5d7212 */ /* 0x000fe200078e3cff */
[----:B------:R-:W-:Y:S01]  /*a330*/  UIADD3 UR16, UPT, UPT, UR38, UR4, URZ ;  /* 0x0000000426107290 */ /* 0x000fe2000fffe0ff */
[----:B------:R-:W-:Y:S02]  /*a340*/  SEL R90, R90, RZ, P0 ;  /* 0x000000ff5a5a7207 */ /* 0x000fe40000000000 */
[----:B------:R-:W-:Y:S01]  /*a350*/  SEL R36, R0, RZ, P1 ;  /* 0x000000ff00247207 */ /* 0x000fe20000800000 */
[----:B------:R-:W-:Y:S08]  /*a360*/  BRA.U UP0, `(.L_x_157) ;  /* 0xffffffc1000c7547 */ /* 0x000ff0000b83ffff */
[----:B------:R-:W3:Y:S01]  /*a370*/  LDCU.64 UR4, c[0x0][0x888] ;  /* 0x00011100ff0477ac */ /* 0x000ee20008000a00 */
[----:B------:R-:W4:Y:S01]  /*a380*/  LDCU.64 UR6, c[0x0][0x890] ;  /* 0x00011200ff0677ac */ /* 0x000f220008000a00 */
[----:B---3--:R-:W-:Y:S02]  /*a390*/  ISETP.NE.U32.AND P2, PT, RZ, UR4, PT ;  /* 0x00000004ff007c0c */ /* 0x008fe4000bf45070 */
[----:B----4-:R-:W-:Y:S02]  /*a3a0*/  ISETP.NE.U32.AND P1, PT, RZ, UR6, PT ;  /* 0x00000006ff007c0c */ /* 0x010fe4000bf25070 */
[----:B------:R-:W-:Y:S02]  /*a3b0*/  ISETP.NE.AND.EX P2, PT, RZ, UR5, PT, P2 ;  /* 0x00000005ff007c0c */ /* 0x000fe4000bf45320 */
[----:B------:R-:W-:-:S13]  /*a3c0*/  ISETP.NE.AND.EX P0, PT, RZ, UR7, PT, P1 ;  /* 0x00000007ff007c0c */ /* 0x000fda000bf05310 */
[----:B------:R-:W-:Y:S05]  /*a3d0*/  @P2 BRA P0, `(.L_x_158) ;  /* 0x00000000003c2947 */ /* 0x000fea0000000000 */
[----:B------:R-:W-:-:S13]  /*a3e0*/  ISETP.NE.AND.EX P1, PT, RZ, UR7, PT, P1 ;  /* 0x00000007ff007c0c */ /* 0x000fda000bf25310 */
[----:B------:R-:W-:Y:S05]  /*a3f0*/  @P1 BRA `(.L_x_159) ;  /* 0x00000000000c1947 */ /* 0x000fea0003800000 */
[----:B------:R-:W-:-:S13]  /*a400*/  FSETP.NEU.AND P0, PT, R41, RZ, PT ;  /* 0x000000ff2900720b */ /* 0x000fda0003f0d000 */
[----:B------:R-:W-:Y:S05]  /*a410*/  @!P0 EXIT ;  /* 0x000000000000894d */ /* 0x000fea0003800000 */
[----:B------:R-:W-:Y:S05]  /*a420*/  BRA `(.L_x_158) ;  /* 0x0000000000287947 */ /* 0x000fea0003800000 */
.L_x_159:
[----:B------:R-:W-:Y:S01]  /*a430*/  ISETP.NE.AND P0, PT, R89, RZ, PT ;  /* 0x000000ff5900720c */ /* 0x000fe20003f05270 */
[----:B------:R-:W-:-:S12]  /*a440*/  BSSY.RECONVERGENT B0, `(.L_x_158) ;  /* 0x0000008000007945 */ /* 0x000fd80003800200 */
[----:B------:R-:W-:Y:S05]  /*a450*/  @P0 BRA `(.L_x_160) ;  /* 0x0000000000100947 */ /* 0x000fea0003800000 */
[----:B------:R-:W-:-:S04]  /*a460*/  ISETP.NE.U32.AND P0, PT, RZ, UR4, PT ;  /* 0x00000004ff007c0c */ /* 0x000fc8000bf05070 */
[----:B------:R-:W-:-:S13]  /*a470*/  ISETP.NE.AND.EX P0, PT, RZ, UR5, PT, P0 ;  /* 0x00000005ff007c0c */ /* 0x000fda000bf05300 */
[----:B------:R-:W-:Y:S05]  /*a480*/  @!P0 EXIT ;  /* 0x000000000000894d */ /* 0x000fea0003800000 */
[----:B------:R-:W-:Y:S05]  /*a490*/  BRA `(.L_x_161) ;  /* 0x0000000000087947 */ /* 0x000fea0003800000 */
.L_x_160:
[----:B------:R-:W-:-:S13]  /*a4a0*/  FSETP.NEU.AND P0, PT, R41, RZ, PT ;  /* 0x000000ff2900720b */ /* 0x000fda0003f0d000 */
[----:B------:R-:W-:Y:S05]  /*a4b0*/  @!P0 EXIT ;  /* 0x000000000000894d */ /* 0x000fea0003800000 */
.L_x_161:
[----:B------:R-:W-:Y:S05]  /*a4c0*/  BSYNC.RECONVERGENT B0 ;  /* 0x0000000000007941 */ /* 0x000fea0003800200 */
.L_x_158:
[----:B------:R-:W3:Y:S01]  /*a4d0*/  S2UR UR7, SR_CgaCtaId ;  /* 0x00000000000779c3 */ /* 0x000ee20000008800 */
[----:B------:R-:W-:Y:S01]  /*a4e0*/  ULEA UR6, UR46, UR44, 0x3 ;  /* 0x0000002c2e067291 */ /* 0x000fe2000f8e18ff */
[----:B------:R-:W-:-:S04]  /*a4f0*/  DEPBAR.LE SB0, 0x0 ;  /* 0x000080000000791a */ /* 0x000fc80000000000 */
[----:B------:R-:W-:-:S04]  /*a500*/  UIADD3 UR6, UPT, UPT, UR6, 0x120, URZ ;  /* 0x0000012006067890 */ /* 0x000fc8000fffe0ff */
[----:B---3--:R-:W-:-:S09]  /*a510*/  UPRMT UR6, UR7, 0x654, UR6 ;  /* 0x0000065407067896 */ /* 0x008fd20008000006 */
[----:B------:R-:W-:Y:S01]  /*a520*/  SYNCS.ARRIVE.TRANS64.RED.A1T0 RZ, [UR6], RZ ;  /* 0x000000ffffff79a7 */ /* 0x000fe20008100406 */
[----:B------:R-:W-:Y:S05]  /*a530*/  EXIT ;  /* 0x000000000000794d */ /* 0x000fea0003800000 */
.L_x_25:
[----:B---3--:R3:W4:Y:S02]  /*a540*/  SYNCS.PHASECHK.TRANS64.TRYWAIT P0, [R0+URZ+0x1c0], R3 ;  /* 0x0001c003000075a7 */ /* 0x00872400080011ff */
[----:B----4-:R-:W-:Y:S05]  /*a550*/  @!P0 NANOSLEEP.SYNCS 0x989680 ;  /* 0x009896800000895d */ /* 0x010fea0003900000 */
[----:B------:R-:W4:Y:S02]  /*a560*/  @!P0 SYNCS.PHASECHK.TRANS64 P0, [R0+URZ+0x1c0], R3 ;  /* 0x0001c003000085a7 */ /* 0x000f2400080010ff */
[----:B----4-:R-:W-:Y:S05]  /*a570*/  @!P0 BRA `(.L_x_25) ;  /* 0xfffffffc00f08947 */ /* 0x010fea000383ffff */
[----:B------:R-:W-:Y:S05]  /*a580*/  BRA `(.L_x_162) ;  /* 0xffffff7800807947 */ /* 0x000fea000383ffff */
.L_x_28:
[----:B---3--:R-:W-:-:S07]  /*a590*/  MOV R0, UR33 ;  /* 0x0000002100007c02 */ /* 0x008fce0008000f00 */
.L_x_163:
[----:B---3--:R3:W4:Y:S02]  /*a5a0*/  SYNCS.PHASECHK.TRANS64.TRYWAIT P0, [R0+URZ+0x80], R3 ;  /* 0x00008003000075a7 */ /* 0x00872400080011ff */
[----:B----4-:R-:W-:Y:S05]  /*a5b0*/  @!P0 NANOSLEEP.SYNCS 0x989680 ;  /* 0x009896800000895d */ /* 0x010fea0003900000 */
[----:B------:R-:W4:Y:S02]  /*a5c0*/  @!P0 SYNCS.PHASECHK.TRANS64 P0, [R0+URZ+0x80], R3 ;  /* 0x00008003000085a7 */ /* 0x000f2400080010ff */
[----:B----4-:R-:W-:Y:S05]  /*a5d0*/  @!P0 BRA `(.L_x_163) ;  /* 0xfffffffc00f08947 */ /* 0x010fea000383ffff */
[----:B------:R-:W-:Y:S05]  /*a5e0*/  BRA `(.L_x_27) ;  /* 0xffffff7800d07947 */ /* 0x000fea000383ffff */
.L_x_35:
[----:B--2---:R-:W-:-:S07]  /*a5f0*/  MOV R0, UR17 ;  /* 0x0000001100007c02 */ /* 0x004fce0008000f00 */
.L_x_164:
[----:B--2---:R2:W3:Y:S02]  /*a600*/  SYNCS.PHASECHK.TRANS64.TRYWAIT P0, [R0+URZ+0x80], R3 ;  /* 0x00008003000075a7 */ /* 0x0044e400080011ff */
[----:B---3--:R-:W-:Y:S05]  /*a610*/  @!P0 NANOSLEEP.SYNCS 0x989680 ;  /* 0x009896800000895d */ /* 0x008fea0003900000 */
[----:B------:R-:W3:Y:S02]  /*a620*/  @!P0 SYNCS.PHASECHK.TRANS64 P0, [R0+URZ+0x80], R3 ;  /* 0x00008003000085a7 */ /* 0x000ee400080010ff */
[----:B---3--:R-:W-:Y:S05]  /*a630*/  @!P0 BRA `(.L_x_164) ;  /* 0xfffffffc00f08947 */ /* 0x008fea000383ffff */
[----:B------:R-:W-:Y:S05]  /*a640*/  BRA `(.L_x_34) ;  /* 0xffffff7c009c7947 */ /* 0x000fea000383ffff */
.L_x_40:
[----:B-1----:R1:W2:Y:S02]  /*a650*/  SYNCS.PHASECHK.TRANS64.TRYWAIT P0, [R3+URZ+0x150], R0 ;  /* 0x00015000030075a7 */ /* 0x0022a400080011ff */
[----:B--2---:R-:W-:Y:S05]  /*a660*/  @!P0 NANOSLEEP.SYNCS 0x989680 ;  /* 0x009896800000895d */ /* 0x004fea0003900000 */
[----:B------:R-:W2:Y:S02]  /*a670*/  @!P0 SYNCS.PHASECHK.TRANS64 P0, [R3+URZ+0x150], R0 ;  /* 0x00015000030085a7 */ /* 0x000ea400080010ff */
[----:B--2---:R-:W-:Y:S05]  /*a680*/  @!P0 BRA `(.L_x_40) ;  /* 0xfffffffc00f08947 */ /* 0x004fea000383ffff */
[----:B------:R-:W-:Y:S05]  /*a690*/  BRA `(.L_x_165) ;  /* 0xffffff8000407947 */ /* 0x000fea000383ffff */
.L_x_44:
[----:B-1----:R-:W-:-:S07]  /*a6a0*/  MOV R0, UR4 ;  /* 0x0000000400007c02 */ /* 0x002fce0008000f00 */
.L_x_166:
[----:B-1----:R1:W2:Y:S02]  /*a6b0*/  SYNCS.PHASECHK.TRANS64.TRYWAIT P0, [R0+URZ], R3 ;  /* 0x00000003000075a7 */ /* 0x0022a400080011ff */
[----:B--2---:R-:W-:Y:S05]  /*a6c0*/  @!P0 NANOSLEEP.SYNCS 0x989680 ;  /* 0x009896800000895d */ /* 0x004fea0003900000 */
[----:B------:R-:W2:Y:S02]  /*a6d0*/  @!P0 SYNCS.PHASECHK.TRANS64 P0, [R0+URZ], R3 ;  /* 0x00000003000085a7 */ /* 0x000ea400080010ff */
[----:B--2---:R-:W-:Y:S05]  /*a6e0*/  @!P0 BRA `(.L_x_166) ;  /* 0xfffffffc00f08947 */ /* 0x004fea000383ffff */
[----:B------:R-:W-:Y:S05]  /*a6f0*/  BRA `(.L_x_167) ;  /* 0xffffff8400ec7947 */ /* 0x000fea000383ffff */
.L_x_45:
[----:B------:R-:W-:-:S07]  /*a700*/  MOV R0, UR5 ;  /* 0x0000000500007c02 */ /* 0x000fce0008000f00 */
.L_x_168:
[----:B-1----:R1:W2:Y:S02]  /*a710*/  SYNCS.PHASECHK.TRANS64.TRYWAIT P0, [R0+URZ], R3 ;  /* 0x00000003000075a7 */ /* 0x0022a400080011ff */
[----:B--2---:R-:W-:Y:S05]  /*a720*/  @!P0 NANOSLEEP.SYNCS 0x989680 ;  /* 0x009896800000895d */ /* 0x004fea0003900000 */
[----:B------:R-:W2:Y:S02]  /*a730*/  @!P0 SYNCS.PHASECHK.TRANS64 P0, [R0+URZ], R3 ;  /* 0x00000003000085a7 */ /* 0x000ea400080010ff */
[----:B--2---:R-:W-:Y:S05]  /*a740*/  @!P0 BRA `(.L_x_168) ;  /* 0xfffffffc00f08947 */ /* 0x004fea000383ffff */
[----:B------:R-:W-:Y:S05]  /*a750*/  BRA `(.L_x_169) ;  /* 0xffffff8400f87947 */ /* 0x000fea000383ffff */
.L_x_46:
[----:B------:R-:W-:-:S07]  /*a760*/  MOV R0, UR5 ;  /* 0x0000000500007c02 */ /* 0x000fce0008000f00 */
.L_x_170:
[----:B-1----:R1:W2:Y:S02]  /*a770*/  SYNCS.PHASECHK.TRANS64.TRYWAIT P0, [R0+URZ], R3 ;  /* 0x00000003000075a7 */ /* 0x0022a400080011ff */
[----:B--2---:R-:W-:Y:S05]  /*a780*/  @!P0 NANOSLEEP.SYNCS 0x989680 ;  /* 0x009896800000895d */ /* 0x004fea0003900000 */
[----:B------:R-:W2:Y:S02]  /*a790*/  @!P0 SYNCS.PHASECHK.TRANS64 P0, [R0+URZ], R3 ;  /* 0x00000003000085a7 */ /* 0x000ea400080010ff */
[----:B--2---:R-:W-:Y:S05]  /*a7a0*/  @!P0 BRA `(.L_x_170) ;  /* 0xfffffffc00f08947 */ /* 0x004fea000383ffff */
[----:B------:R-:W-:Y:S05]  /*a7b0*/  BRA `(.L_x_171) ;  /* 0xffffff8800047947 */ /* 0x000fea000383ffff */
.L_x_47:
[----:B------:R-:W-:-:S07]  /*a7c0*/  MOV R0, UR5 ;  /* 0x0000000500007c02 */ /* 0x000fce0008000f00 */
.L_x_172:
[----:B-1----:R1:W2:Y:S02]  /*a7d0*/  SYNCS.PHASECHK.TRANS64.TRYWAIT P0, [R0+URZ], R3 ;  /* 0x00000003000075a7 */ /* 0x0022a400080011ff */
[----:B--2---:R-:W-:Y:S05]  /*a7e0*/  @!P0 NANOSLEEP.SYNCS 0x989680 ;  /* 0x009896800000895d */ /* 0x004fea0003900000 */
[----:B------:R-:W2:Y:S02]  /*a7f0*/  @!P0 SYNCS.PHASECHK.TRANS64 P0, [R0+URZ], R3 ;  /* 0x00000003000085a7 */ /* 0x000ea400080010ff */
[----:B--2---:R-:W-:Y:S05]  /*a800*/  @!P0 BRA `(.L_x_172) ;  /* 0xfffffffc00f08947 */ /* 0x004fea000383ffff */
[----:B------:R-:W-:Y:S05]  /*a810*/  BRA `(.L_x_173) ;  /* 0xffffff8800107947 */ /* 0x000fea000383ffff */
.L_x_48:
[----:B------:R-:W-:-:S07]  /*a820*/  MOV R0, UR5 ;  /* 0x0000000500007c02 */ /* 0x000fce0008000f00 */
.L_x_174:
[----:B-1----:R1:W2:Y:S02]  /*a830*/  SYNCS.PHASECHK.TRANS64.TRYWAIT P0, [R0+URZ], R3 ;  /* 0x00000003000075a7 */ /* 0x0022a400080011ff */
[----:B--2---:R-:W-:Y:S05]  /*a840*/  @!P0 NANOSLEEP.SYNCS 0x989680 ;  /* 0x009896800000895d */ /* 0x004fea0003900000 */
[----:B------:R-:W2:Y:S02]  /*a850*/  @!P0 SYNCS.PHASECHK.TRANS64 P0, [R0+URZ], R3 ;  /* 0x00000003000085a7 */ /* 0x000ea400080010ff */
[----:B--2---:R-:W-:Y:S05]  /*a860*/  @!P0 BRA `(.L_x_174) ;  /* 0xfffffffc00f08947 */ /* 0x004fea000383ffff */
[----:B------:R-:W-:Y:S05]  /*a870*/  BRA `(.L_x_175) ;  /* 0xffffff88001c7947 */ /* 0x000fea000383ffff */
.L_x_49:
[----:B------:R-:W-:-:S07]  /*a880*/  MOV R0, UR5 ;  /* 0x0000000500007c02 */ /* 0x000fce0008000f00 */
.L_x_176:
[----:B-1----:R1:W2:Y:S02]  /*a890*/  SYNCS.PHASECHK.TRANS64.TRYWAIT P0, [R0+URZ], R3 ;  /* 0x00000003000075a7 */ /* 0x0022a400080011ff */
[----:B--2---:R-:W-:Y:S05]  /*a8a0*/  @!P0 NANOSLEEP.SYNCS 0x989680 ;  /* 0x009896800000895d */ /* 0x004fea0003900000 */
[----:B------:R-:W2:Y:S02]  /*a8b0*/  @!P0 SYNCS.PHASECHK.TRANS64 P0, [R0+URZ], R3 ;  /* 0x00000003000085a7 */ /* 0x000ea400080010ff */
[----:B--2---:R-:W-:Y:S05]  /*a8c0*/  @!P0 BRA `(.L_x_176) ;  /* 0xfffffffc00f08947 */ /* 0x004fea000383ffff */
[----:B------:R-:W-:Y:S05]  /*a8d0*/  BRA `(.L_x_177) ;  /* 0xffffff8800287947 */ /* 0x000fea000383ffff */
.L_x_50:
[----:B------:R-:W-:-:S07]  /*a8e0*/  MOV R0, UR5 ;  /* 0x0000000500007c02 */ /* 0x000fce0008000f00 */
.L_x_178:
[----:B-1----:R1:W2:Y:S02]  /*a8f0*/  SYNCS.PHASECHK.TRANS64.TRYWAIT P0, [R0+URZ], R3 ;  /* 0x00000003000075a7 */ /* 0x0022a400080011ff */
[----:B--2---:R-:W-:Y:S05]  /*a900*/  @!P0 NANOSLEEP.SYNCS 0x989680 ;  /* 0x009896800000895d */ /* 0x004fea0003900000 */
[----:B------:R-:W2:Y:S02]  /*a910*/  @!P0 SYNCS.PHASECHK.TRANS64 P0, [R0+URZ], R3 ;  /* 0x00000003000085a7 */ /* 0x000ea400080010ff */
[----:B--2---:R-:W-:Y:S05]  /*a920*/  @!P0 BRA `(.L_x_178) ;  /* 0xfffffffc00f08947 */ /* 0x004fea000383ffff */
[----:B------:R-:W-:Y:S05]  /*a930*/  BRA `(.L_x_179) ;  /* 0xffffff8800347947 */ /* 0x000fea000383ffff */
.L_x_51:
[----:B------:R-:W-:-:S07]  /*a940*/  MOV R0, UR5 ;  /* 0x0000000500007c02 */ /* 0x000fce0008000f00 */
.L_x_180:
[----:B-1----:R1:W2:Y:S02]  /*a950*/  SYNCS.PHASECHK.TRANS64.TRYWAIT P0, [R0+URZ], R3 ;  /* 0x00000003000075a7 */ /* 0x0022a400080011ff */
[----:B--2---:R-:W-:Y:S05]  /*a960*/  @!P0 NANOSLEEP.SYNCS 0x989680 ;  /* 0x009896800000895d */ /* 0x004fea0003900000 */
[----:B------:R-:W2:Y:S02]  /*a970*/  @!P0 SYNCS.PHASECHK.TRANS64 P0, [R0+URZ], R3 ;  /* 0x00000003000085a7 */ /* 0x000ea400080010ff */
[----:B--2---:R-:W-:Y:S05]  /*a980*/  @!P0 BRA `(.L_x_180) ;  /* 0xfffffffc00f08947 */ /* 0x004fea000383ffff */
[----:B------:R-:W-:Y:S05]  /*a990*/  BRA `(.L_x_181) ;  /* 0xffffff8800407947 */ /* 0x000fea000383ffff */
.L_x_52:
[----:B------:R-:W-:-:S07]  /*a9a0*/  MOV R0, UR5 ;  /* 0x0000000500007c02 */ /* 0x000fce0008000f00 */
.L_x_182:
[----:B-1----:R1:W2:Y:S02]  /*a9b0*/  SYNCS.PHASECHK.TRANS64.TRYWAIT P0, [R0+URZ], R3 ;  /* 0x00000003000075a7 */ /* 0x0022a400080011ff */
[----:B--2---:R-:W-:Y:S05]  /*a9c0*/  @!P0 NANOSLEEP.SYNCS 0x989680 ;  /* 0x009896800000895d */ /* 0x004fea0003900000 */
[----:B------:R-:W2:Y:S02]  /*a9d0*/  @!P0 SYNCS.PHASECHK.TRANS64 P0, [R0+URZ], R3 ;  /* 0x00000003000085a7 */ /* 0x000ea400080010ff */
[----:B--2---:R-:W-:Y:S05]  /*a9e0*/  @!P0 BRA `(.L_x_182) ;  /* 0xfffffffc00f08947 */ /* 0x004fea000383ffff */
[----:B------:R-:W-:Y:S05]  /*a9f0*/  BRA `(.L_x_183) ;  /* 0xffffff88004c7947 */ /* 0x000fea000383ffff */
.L_x_53:
[----:B------:R-:W-:-:S07]  /*aa00*/  MOV R0, UR5 ;  /* 0x0000000500007c02 */ /* 0x000fce0008000f00 */
.L_x_184:
[----:B-1----:R1:W2:Y:S02]  /*aa10*/  SYNCS.PHASECHK.TRANS64.TRYWAIT P0, [R0+URZ], R3 ;  /* 0x00000003000075a7 */ /* 0x0022a400080011ff */
[----:B--2---:R-:W-:Y:S05]  /*aa20*/  @!P0 NANOSLEEP.SYNCS 0x989680 ;  /* 0x009896800000895d */ /* 0x004fea0003900000 */
[----:B------:R-:W2:Y:S02]  /*aa30*/  @!P0 SYNCS.PHASECHK.TRANS64 P0, [R0+URZ], R3 ;  /* 0x00000003000085a7 */ /* 0x000ea400080010ff */
[----:B--2---:R-:W-:Y:S05]  /*aa40*/  @!P0 BRA `(.L_x_184) ;  /* 0xfffffffc00f08947 */ /* 0x004fea000383ffff */
[----:B------:R-:W-:Y:S05]  /*aa50*/  BRA `(.L_x_185) ;  /* 0xffffff8800587947 */ /* 0x000fea000383ffff */
.L_x_54:
[----:B------:R-:W-:-:S07]  /*aa60*/  MOV R0, UR5 ;  /* 0x0000000500007c02 */ /* 0x000fce0008000f00 */
.L_x_186:
[----:B-1----:R1:W2:Y:S02]  /*aa70*/  SYNCS.PHASECHK.TRANS64.TRYWAIT P0, [R0+URZ], R3 ;  /* 0x00000003000075a7 */ /* 0x0022a400080011ff */
[----:B--2---:R-:W-:Y:S05]  /*aa80*/  @!P0 NANOSLEEP.SYNCS 0x989680 ;  /* 0x009896800000895d */ /* 0x004fea0003900000 */
[----:B------:R-:W2:Y:S02]  /*aa90*/  @!P0 SYNCS.PHASECHK.TRANS64 P0, [R0+URZ], R3 ;  /* 0x00000003000085a7 */ /* 0x000ea400080010ff */
[----:B--2---:R-:W-:Y:S05]  /*aaa0*/  @!P0 BRA `(.L_x_186) ;  /* 0xfffffffc00f08947 */ /* 0x004fea000383ffff */
[----:B------:R-:W-:Y:S05]  /*aab0*/  BRA `(.L_x_187) ;  /* 0xffffff8800647947 */ /* 0x000fea000383ffff */
.L_x_55:
[----:B------:R-:W-:-:S07]  /*aac0*/  MOV R0, UR5 ;  /* 0x0000000500007c02 */ /* 0x000fce0008000f00 */
.L_x_188:
[----:B-1----:R1:W2:Y:S02]  /*aad0*/  SYNCS.PHASECHK.TRANS64.TRYWAIT P0, [R0+URZ], R3 ;  /* 0x00000003000075a7 */ /* 0x0022a400080011ff */
[----:B--2---:R-:W-:Y:S05]  /*aae0*/  @!P0 NANOSLEEP.SYNCS 0x989680 ;  /* 0x009896800000895d */ /* 0x004fea0003900000 */
[----:B------:R-:W2:Y:S02]  /*aaf0*/  @!P0 SYNCS.PHASECHK.TRANS64 P0, [R0+URZ], R3 ;  /* 0x00000003000085a7 */ /* 0x000ea400080010ff */
[----:B--2---:R-:W-:Y:S05]  /*ab00*/  @!P0 BRA `(.L_x_188) ;  /* 0xfffffffc00f08947 */ /* 0x004fea000383ffff */
[----:B------:R-:W-:Y:S05]  /*ab10*/  BRA `(.L_x_189) ;  /* 0xffffff8800707947 */ /* 0x000fea000383ffff */
.L_x_56:
[----:B------:R-:W-:-:S07]  /*ab20*/  MOV R0, UR5 ;  /* 0x0000000500007c02 */ /* 0x000fce0008000f00 */
.L_x_190:
[----:B-1----:R1:W2:Y:S02]  /*ab30*/  SYNCS.PHASECHK.TRANS64.TRYWAIT P0, [R0+URZ], R3 ;  /* 0x00000003000075a7 */ /* 0x0022a400080011ff */
[----:B--2---:R-:W-:Y:S05]  /*ab40*/  @!P0 NANOSLEEP.SYNCS 0x989680 ;  /* 0x009896800000895d */ /* 0x004fea0003900000 */
[----:B------:R-:W2:Y:S02]  /*ab50*/  @!P0 SYNCS.PHASECHK.TRANS64 P0, [R0+URZ], R3 ;  /* 0x00000003000085a7 */ /* 0x000ea400080010ff */
[----:B--2---:R-:W-:Y:S05]  /*ab60*/  @!P0 BRA `(.L_x_190) ;  /* 0xfffffffc00f08947 */ /* 0x004fea000383ffff */
[----:B------:R-:W-:Y:S05]  /*ab70*/  BRA `(.L_x_191) ;  /* 0xffffff88007c7947 */ /* 0x000fea000383ffff */
.L_x_57:
[----:B------:R-:W-:-:S07]  /*ab80*/  MOV R0, UR5 ;  /* 0x0000000500007c02 */ /* 0x000fce0008000f00 */
.L_x_192:
[----:B-1----:R1:W2:Y:S02]  /*ab90*/  SYNCS.PHASECHK.TRANS64.TRYWAIT P0, [R0+URZ], R3 ;  /* 0x00000003000075a7 */ /* 0x0022a400080011ff */
[----:B--2---:R-:W-:Y:S05]  /*aba0*/  @!P0 NANOSLEEP.SYNCS 0x989680 ;  /* 0x009896800000895d */ /* 0x004fea0003900000 */
[----:B------:R-:W2:Y:S02]  /*abb0*/  @!P0 SYNCS.PHASECHK.TRANS64 P0, [R0+URZ], R3 ;  /* 0x00000003000085a7 */ /* 0x000ea400080010ff */
[----:B--2---:R-:W-:Y:S05]  /*abc0*/  @!P0 BRA `(.L_x_192) ;  /* 0xfffffffc00f08947 */ /* 0x004fea000383ffff */
[----:B------:R-:W-:Y:S05]  /*abd0*/  BRA `(.L_x_193) ;  /* 0xffffff8800887947 */ /* 0x000fea000383ffff */
.L_x_58:
[----:B------:R-:W-:-:S07]  /*abe0*/  MOV R0, UR5 ;  /* 0x0000000500007c02 */ /* 0x000fce0008000f00 */
.L_x_194:
[----:B-1----:R1:W2:Y:S02]  /*abf0*/  SYNCS.PHASECHK.TRANS64.TRYWAIT P0, [R0+URZ], R3 ;  /* 0x00000003000075a7 */ /* 0x0022a400080011ff */
[----:B--2---:R-:W-:Y:S05]  /*ac00*/  @!P0 NANOSLEEP.SYNCS 0x989680 ;  /* 0x009896800000895d */ /* 0x004fea0003900000 */
[----:B------:R-:W2:Y:S02]  /*ac10*/  @!P0 SYNCS.PHASECHK.TRANS64 P0, [R0+URZ], R3 ;  /* 0x00000003000085a7 */ /* 0x000ea400080010ff */
[----:B--2---:R-:W-:Y:S05]  /*ac20*/  @!P0 BRA `(.L_x_194) ;  /* 0xfffffffc00f08947 */ /* 0x004fea000383ffff */
[----:B------:R-:W-:Y:S05]  /*ac30*/  BRA `(.L_x_195) ;  /* 0xffffff8800947947 */ /* 0x000fea000383ffff */
.L_x_61:
[----:B-1----:R1:W2:Y:S02]  /*ac40*/  SYNCS.PHASECHK.TRANS64.TRYWAIT P0, [R2+URZ+0x1b0], R5 ;  /* 0x0001b005020075a7 */ /* 0x0022a400080011ff */
[----:B--2---:R-:W-:Y:S05]  /*ac50*/  @!P0 NANOSLEEP.SYNCS 0x989680 ;  /* 0x009896800000895d */ /* 0x004fea0003900000 */
[----:B------:R-:W2:Y:S02]  /*ac60*/  @!P0 SYNCS.PHASECHK.TRANS64 P0, [R2+URZ+0x1b0], R5 ;  /* 0x0001b005020085a7 */ /* 0x000ea400080010ff */
[----:B--2---:R-:W-:Y:S05]  /*ac70*/  @!P0 BRA `(.L_x_61) ;  /* 0xfffffffc00f08947 */ /* 0x004fea000383ffff */
[----:B------:R-:W-:Y:S05]  /*ac80*/  BRA `(.L_x_196) ;  /* 0xffffff8800f87947 */ /* 0x000fea000383ffff */
.L_x_62:
[----:B------:R-:W-:-:S07]  /*ac90*/  MOV R2, UR4 ;  /* 0x0000000400027c02 */ /* 0x000fce0008000f00 */
.L_x_197:
[----:B-1----:R1:W2:Y:S02]  /*aca0*/  SYNCS.PHASECHK.TRANS64.TRYWAIT P0, [R2+URZ+0x160], R5 ;  /* 0x00016005020075a7 */ /* 0x0022a400080011ff */
[----:B--2---:R-:W-:Y:S05]  /*acb0*/  @!P0 NANOSLEEP.SYNCS 0x989680 ;  /* 0x009896800000895d */ /* 0x004fea0003900000 */
[----:B------:R-:W2:Y:S02]  /*acc0*/  @!P0 SYNCS.PHASECHK.TRANS64 P0, [R2+URZ+0x160], R5 ;  /* 0x00016005020085a7 */ /* 0x000ea400080010ff */
[----:B--2---:R-:W-:Y:S05]  /*acd0*/  @!P0 BRA `(.L_x_197) ;  /* 0xfffffffc00f08947 */ /* 0x004fea000383ffff */
[----:B------:R-:W-:Y:S05]  /*ace0*/  BRA `(.L_x_198) ;  /* 0xffffff8c00087947 */ /* 0x000fea000383ffff */
.L_x_63:
[----:B-1----:R1:W2:Y:S02]  /*acf0*/  SYNCS.PHASECHK.TRANS64.TRYWAIT P1, [R2+URZ+0x150], R5 ;  /* 0x00015005020075a7 */ /* 0x0022a400080211ff */
[----:B--2---:R-:W-:Y:S05]  /*ad00*/  @!P1 NANOSLEEP.SYNCS 0x989680 ;  /* 0x009896800000995d */ /* 0x004fea0003900000 */
[----:B------:R-:W2:Y:S02]  /*ad10*/  @!P1 SYNCS.PHASECHK.TRANS64 P1, [R2+URZ+0x150], R5 ;  /* 0x00015005020095a7 */ /* 0x000ea400080210ff */
[----:B--2---:R-:W-:Y:S05]  /*ad20*/  @!P1 BRA `(.L_x_63) ;  /* 0xfffffffc00f09947 */ /* 0x004fea000383ffff */
[----:B------:R-:W-:Y:S05]  /*ad30*/  BRA `(.L_x_199) ;  /* 0xffffff8c00387947 */ /* 0x000fea000383ffff */
.L_x_66:
[----:B------:R-:W-:-:S07]  /*ad40*/  MOV R0, UR4 ;  /* 0x0000000400007c02 */ /* 0x000fce0008000f00 */
.L_x_200:
[----:B-1----:R1:W2:Y:S02]  /*ad50*/  SYNCS.PHASECHK.TRANS64.TRYWAIT P0, [R0+URZ+0x160], R3 ;  /* 0x00016003000075a7 */ /* 0x0022a400080011ff */
[----:B--2---:R-:W-:Y:S05]  /*ad60*/  @!P0 NANOSLEEP.SYNCS 0x989680 ;  /* 0x009896800000895d */ /* 0x004fea0003900000 */
[----:B------:R-:W2:Y:S02]  /*ad70*/  @!P0 SYNCS.PHASECHK.TRANS64 P0, [R0+URZ+0x160], R3 ;  /* 0x00016003000085a7 */ /* 0x000ea400080010ff */
[----:B--2---:R-:W-:Y:S05]  /*ad80*/  @!P0 BRA `(.L_x_200) ;  /* 0xfffffffc00f08947 */ /* 0x004fea000383ffff */
[----:B------:R-:W-:Y:S05]  /*ad90*/  BRA `(.L_x_65) ;  /* 0xffffff8c008c7947 */ /* 0x000fea000383ffff */
.L_x_75:
[----:B-1----:R-:W-:-:S04]  /*ada0*/  MOV R0, UR5 ;  /* 0x0000000500007c02 */ /* 0x002fc80008000f00 */
[----:B------:R1:W2:Y:S03]  /*adb0*/  SYNCS.PHASECHK.TRANS64.TRYWAIT P0, [R0+URZ+0x8], R7 ;  /* 0x00000807000075a7 */ /* 0x0002a600080011ff */
[----:B--2---:R-:W-:Y:S05]  /*adc0*/  @!P0 NANOSLEEP.SYNCS 0x989680 ;  /* 0x009896800000895d */ /* 0x004fea0003900000 */
[----:B------:R-:W2:Y:S02]  /*add0*/  @!P0 SYNCS.PHASECHK.TRANS64 P0, [R0+URZ+0x8], R7 ;  /* 0x00000807000085a7 */ /* 0x000ea400080010ff */
[----:B--2---:R-:W-:Y:S05]  /*ade0*/  @!P0 BRA `(.L_x_75) ;  /* 0xfffffffc00ec8947 */ /* 0x004fea000383ffff */
[----:B------:R-:W-:Y:S05]  /*adf0*/  BRA `(.L_x_74) ;  /* 0xffffff9000447947 */ /* 0x000fea000383ffff */
.L_x_77:
[----:B------:R-:W-:Y:S01]  /*ae00*/  BSSY B0, `(.L_x_201) ;  /* 0x0000006000007945 */ /* 0x000fe20003800000 */
[----:B------:R-:W-:-:S07]  /*ae10*/  MOV R15, 0xffffffff ;  /* 0xffffffff000f7802 */ /* 0x000fce0000000f00 */
[----:B-1---5:R-:W-:Y:S05]  /*ae20*/  WARPSYNC.COLLECTIVE R15, `(.L_x_202) ;  /* 0x000000000f0c7348 */ /* 0x022fea0003c00000 */
[----:B------:R-:W-:Y:S02]  /*ae30*/  ELECT P6, UR79, PT ;  /* 0x00000000004f782f */ /* 0x000fe400038c0000 */
[----:B------:R-:W-:Y:S01]  /*ae40*/  MOV R14, UR79 ;  /* 0x0000004f000e7c02 */ /* 0x000fe20008000f00 */
[----:B-1---5:R-:W-:Y:S10]  /*ae50*/  ENDCOLLECTIVE ;  /* 0x000000000000791b */ /* 0x022ff40003800000 */
.L_x_202:
[----:B------:R-:W-:Y:S05]  /*ae60*/  BSYNC B0 ;  /* 0x0000000000007941 */ /* 0x000fea0003800000 */
.L_x_201:
[----:B------:R-:W-:Y:S01]  /*ae70*/  PLOP3.LUT P0, PT, P6, PT, PT, 0x80, 0x8 ;  /* 0x000000000008781c */ /* 0x000fe2000370f070 */
[----:B------:R-:W-:-:S12]  /*ae80*/  BRA `(.L_x_203) ;  /* 0xffffff9000707947 */ /* 0x000fd8000383ffff */
.L_x_79:
[----:B-1----:R-:W-:-:S04]  /*ae90*/  MOV R0, UR5 ;  /* 0x0000000500007c02 */ /* 0x002fc80008000f00 */
[----:B------:R1:W2:Y:S03]  /*aea0*/  SYNCS.PHASECHK.TRANS64.TRYWAIT P0, [R0+URZ+0x8], R5 ;  /* 0x00000805000075a7 */ /* 0x0002a600080011ff */
[----:B--2---:R-:W-:Y:S05]  /*aeb0*/  @!P0 NANOSLEEP.SYNCS 0x989680 ;  /* 0x009896800000895d */ /* 0x004fea0003900000 */
[----:B------:R-:W2:Y:S02]  /*aec0*/  @!P0 SYNCS.PHASECHK.TRANS64 P0, [R0+URZ+0x8], R5 ;  /* 0x00000805000085a7 */ /* 0x000ea400080010ff */
[----:B--2---:R-:W-:Y:S05]  /*aed0*/  @!P0 BRA `(.L_x_79) ;  /* 0xfffffffc00ec8947 */ /* 0x004fea000383ffff */
[----:B------:R-:W-:Y:S05]  /*aee0*/  BRA `(.L_x_78) ;  /* 0xffffff9000747947 */ /* 0x000fea000383ffff */
.L_x_80:
[----:B-1----:R1:W2:Y:S02]  /*aef0*/  SYNCS.PHASECHK.TRANS64.TRYWAIT P0, [R0+URZ+0x150], R5 ;  /* 0x00015005000075a7 */ /* 0x0022a400080011ff */
[----:B--2---:R-:W-:Y:S05]  /*af00*/  @!P0 NANOSLEEP.SYNCS 0x989680 ;  /* 0x009896800000895d */ /* 0x004fea0003900000 */
[----:B------:R-:W2:Y:S02]  /*af10*/  @!P0 SYNCS.PHASECHK.TRANS64 P0, [R0+URZ+0x150], R5 ;  /* 0x00015005000085a7 */ /* 0x000ea400080010ff */
[----:B--2---:R-:W-:Y:S05]  /*af20*/  @!P0 BRA `(.L_x_80) ;  /* 0xfffffffc00f08947 */ /* 0x004fea000383ffff */
[----:B------:R-:W-:Y:S05]  /*af30*/  BRA `(.L_x_204) ;  /* 0xffffff9400507947 */ /* 0x000fea000383ffff */
.L_x_82:
[----:B------:R-:W-:-:S07]  /*af40*/  MOV R0, UR23 ;  /* 0x0000001700007c02 */ /* 0x000fce0008000f00 */
.L_x_205:
[----:B-1----:R1:W2:Y:S02]  /*af50*/  SYNCS.PHASECHK.TRANS64.TRYWAIT P0, [R0+URZ+0x190], R5 ;  /* 0x00019005000075a7 */ /* 0x0022a400080011ff */
[----:B--2---:R-:W-:Y:S05]  /*af60*/  @!P0 NANOSLEEP.SYNCS 0x989680 ;  /* 0x009896800000895d */ /* 0x004fea0003900000 */
[----:B------:R-:W2:Y:S02]  /*af70*/  @!P0 SYNCS.PHASECHK.TRANS64 P0, [R0+URZ+0x190], R5 ;  /* 0x00019005000085a7 */ /* 0x000ea400080010ff */
[----:B--2---:R-:W-:Y:S05]  /*af80*/  @!P0 BRA `(.L_x_205) ;  /* 0xfffffffc00f08947 */ /* 0x004fea000383ffff */
[----:B------:R-:W-:Y:S05]  /*af90*/  BRA `(.L_x_206) ;  /* 0xffffff94009c7947 */ /* 0x000fea000383ffff */
.L_x_85:
[----:B------:R-:W-:Y:S07]  /*afa0*/  MOV R0, UR5 ;  /* 0x0000000500007c02 */ /* 0x000fee0008000f00 */
.L_x_207:
[----:B-1----:R1:W2:Y:S02]  /*afb0*/  SYNCS.PHASECHK.TRANS64.TRYWAIT P0, [R0+URZ], R5 ;  /* 0x00000005000075a7 */ /* 0x0022a400080011ff */
[----:B--2---:R-:W-:Y:S05]  /*afc0*/  @!P0 NANOSLEEP.SYNCS 0x989680 ;  /* 0x009896800000895d */ /* 0x004fea0003900000 */
[----:B------:R-:W2:Y:S02]  /*afd0*/  @!P0 SYNCS.PHASECHK.TRANS64 P0, [R0+URZ], R5 ;  /* 0x00000005000085a7 */ /* 0x000ea400080010ff */
[----:B--2---:R-:W-:Y:S05]  /*afe0*/  @!P0 BRA `(.L_x_207) ;  /* 0xfffffffc00f08947 */ /* 0x004fea000383ffff */
[----:B------:R-:W-:Y:S05]  /*aff0*/  BRA `(.L_x_84) ;  /* 0xffffff9400b07947 */ /* 0x000fea000383ffff */
.L_x_89:
[----:B-1----:R-:W-:-:S07]  /*b000*/  MOV R0, UR4 ;  /* 0x0000000400007c02 */ /* 0x002fce0008000f00 */
.L_x_208:
[----:B-1----:R1:W2:Y:S02]  /*b010*/  SYNCS.PHASECHK.TRANS64.TRYWAIT P0, [R0+URZ], R3 ;  /* 0x00000003000075a7 */ /* 0x0022a400080011ff */
[----:B--2---:R-:W-:Y:S05]  /*b020*/  @!P0 NANOSLEEP.SYNCS 0x989680 ;  /* 0x009896800000895d */ /* 0x004fea0003900000 */
[----:B------:R-:W2:Y:S02]  /*b030*/  @!P0 SYNCS.PHASECHK.TRANS64 P0, [R0+URZ], R3 ;  /* 0x00000003000085a7 */ /* 0x000ea400080010ff */
[----:B--2---:R-:W-:Y:S05]  /*b040*/  @!P0 BRA `(.L_x_208) ;  /* 0xfffffffc00f08947 */ /* 0x004fea000383ffff */
[----:B------:R-:W-:Y:S05]  /*b050*/  BRA `(.L_x_209) ;  /* 0xffffff98007c7947 */ /* 0x000fea000383ffff */
.L_x_90:
[----:B------:R-:W-:-:S07]  /*b060*/  MOV R0, UR5 ;  /* 0x0000000500007c02 */ /* 0x000fce0008000f00 */
.L_x_210:
[----:B-1----:R1:W2:Y:S02]  /*b070*/  SYNCS.PHASECHK.TRANS64.TRYWAIT P0, [R0+URZ], R3 ;  /* 0x00000003000075a7 */ /* 0x0022a400080011ff */
[----:B--2---:R-:W-:Y:S05]  /*b080*/  @!P0 NANOSLEEP.SYNCS 0x989680 ;  /* 0x009896800000895d */ /* 0x004fea0003900000 */
[----:B------:R-:W2:Y:S02]  /*b090*/  @!P0 SYNCS.PHASECHK.TRANS64 P0, [R0+URZ], R3 ;  /* 0x00000003000085a7 */ /* 0x000ea400080010ff */
[----:B--2---:R-:W-:Y:S05]  /*b0a0*/  @!P0 BRA `(.L_x_210) ;  /* 0xfffffffc00f08947 */ /* 0x004fea000383ffff */
[----:B------:R-:W-:Y:S05]  /*b0b0*/  BRA `(.L_x_211) ;  /* 0xffffff9800887947 */ /* 0x000fea000383ffff */
.L_x_91:
[----:B------:R-:W-:-:S07]  /*b0c0*/  MOV R0, UR5 ;  /* 0x0000000500007c02 */ /* 0x000fce0008000f00 */
.L_x_212:
[----:B-1----:R1:W2:Y:S02]  /*b0d0*/  SYNCS.PHASECHK.TRANS64.TRYWAIT P0, [R0+URZ], R3 ;  /* 0x00000003000075a7 */ /* 0x0022a400080011ff */
[----:B--2---:R-:W-:Y:S05]  /*b0e0*/  @!P0 NANOSLEEP.SYNCS 0x989680 ;  /* 0x009896800000895d */ /* 0x004fea0003900000 */
[----:B------:R-:W2:Y:S02]  /*b0f0*/  @!P0 SYNCS.PHASECHK.TRANS64 P0, [R0+URZ], R3 ;  /* 0x00000003000085a7 */ /* 0x000ea400080010ff */
[----:B--2---:R-:W-:Y:S05]  /*b100*/  @!P0 BRA `(.L_x_212) ;  /* 0xfffffffc00f08947 */ /* 0x004fea000383ffff */
[----:B------:R-:W-:Y:S05]  /*b110*/  BRA `(.L_x_213) ;  /* 0xffffff9800947947 */ /* 0x000fea000383ffff */
.L_x_94:
[----:B------:R-:W-:-:S07]  /*b120*/  MOV R0, UR17 ;  /* 0x0000001100007c02 */ /* 0x000fce0008000f00 */
.L_x_214:
[----:B-1----:R1:W2:Y:S02]  /*b130*/  SYNCS.PHASECHK.TRANS64.TRYWAIT P1, [R0+URZ+0x1d0], R3 ;  /* 0x0001d003000075a7 */ /* 0x0022a400080211ff */
[----:B--2---:R-:W-:Y:S05]  /*b140*/  @!P1 NANOSLEEP.SYNCS 0x989680 ;  /* 0x009896800000995d */ /* 0x004fea0003900000 */
[----:B------:R-:W2:Y:S02]  /*b150*/  @!P1 SYNCS.PHASECHK.TRANS64 P1, [R0+URZ+0x1d0], R3 ;  /* 0x0001d003000095a7 */ /* 0x000ea400080210ff */
[----:B--2---:R-:W-:Y:S05]  /*b160*/  @!P1 BRA `(.L_x_214) ;  /* 0xfffffffc00f09947 */ /* 0x004fea000383ffff */
[----:B------:R-:W-:Y:S05]  /*b170*/  BRA `(.L_x_215) ;  /* 0xffffff9800e07947 */ /* 0x000fea000383ffff */
.L_x_99:
[----:B--2---:R2:W3:Y:S02]  /*b180*/  SYNCS.PHASECHK.TRANS64.TRYWAIT P0, [R12+URZ+0x150], R9 ;  /* 0x000150090c0075a7 */ /* 0x0044e400080011ff */
[----:B---3--:R-:W-:Y:S05]  /*b190*/  @!P0 NANOSLEEP.SYNCS 0x989680 ;  /* 0x009896800000895d */ /* 0x008fea0003900000 */
[----:B------:R-:W3:Y:S02]  /*b1a0*/  @!P0 SYNCS.PHASECHK.TRANS64 P0, [R12+URZ+0x150], R9 ;  /* 0x000150090c0085a7 */ /* 0x000ee400080010ff */
[----:B---3--:R-:W-:Y:S05]  /*b1b0*/  @!P0 BRA `(.L_x_99) ;  /* 0xfffffffc00f08947 */ /* 0x008fea000383ffff */
[----:B------:R-:W-:Y:S05]  /*b1c0*/  BRA `(.L_x_216) ;  /* 0xffffffa000187947 */ /* 0x000fea000383ffff */
.L_x_102:
[----:B------:R-:W-:Y:S07]  /*b1d0*/  MOV R0, UR21 ;  /* 0x0000001500007c02 */ /* 0x000fee0008000f00 */
.L_x_217:
[----:B--2---:R2:W3:Y:S02]  /*b1e0*/  SYNCS.PHASECHK.TRANS64.TRYWAIT P2, [R0+URZ+0x148], R11 ;  /* 0x0001480b000075a7 */ /* 0x0044e400080411ff */
[----:B---3--:R-:W-:Y:S05]  /*b1f0*/  @!P2 NANOSLEEP.SYNCS 0x989680 ;  /* 0x009896800000a95d */ /* 0x008fea0003900000 */
[----:B------:R-:W3:Y:S02]  /*b200*/  @!P2 SYNCS.PHASECHK.TRANS64 P2, [R0+URZ+0x148], R11 ;  /* 0x0001480b0000a5a7 */ /* 0x000ee400080410ff */
[----:B---3--:R-:W-:Y:S05]  /*b210*/  @!P2 BRA `(.L_x_217) ;  /* 0xfffffffc00f0a947 */ /* 0x008fea000383ffff */
[----:B------:R-:W-:Y:S05]  /*b220*/  BRA `(.L_x_101) ;  /* 0xffffffa400807947 */ /* 0x000fea000383ffff */
.L_x_105:
[----:B--2---:R-:W-:Y:S07]  /*b230*/  MOV R0, UR21 ;  /* 0x0000001500007c02 */ /* 0x004fee0008000f00 */
.L_x_218:
[----:B--2---:R2:W3:Y:S02]  /*b240*/  SYNCS.PHASECHK.TRANS64.TRYWAIT P0, [R0+URZ+0x120], R9 ;  /* 0x00012009000075a7 */ /* 0x0044e400080011ff */
[----:B---3--:R-:W-:Y:S05]  /*b250*/  @!P0 NANOSLEEP.SYNCS 0x989680 ;  /* 0x009896800000895d */ /* 0x008fea0003900000 */
[----:B------:R-:W3:Y:S02]  /*b260*/  @!P0 SYNCS.PHASECHK.TRANS64 P0, [R0+URZ+0x120], R9 ;  /* 0x00012009000085a7 */ /* 0x000ee400080010ff */
[----:B---3--:R-:W-:Y:S05]  /*b270*/  @!P0 BRA `(.L_x_218) ;  /* 0xfffffffc00f08947 */ /* 0x008fea000383ffff */
[----:B------:R-:W-:Y:S05]  /*b280*/  BRA `(.L_x_219) ;  /* 0xffffffa400dc7947 */ /* 0x000fea000383ffff */
.L_x_106:
[----:B------:R-:W-:Y:S07]  /*b290*/  MOV R0, UR21 ;  /* 0x0000001500007c02 */ /* 0x000fee0008000f00 */
.L_x_220:
[----:B--2---:R2:W3:Y:S02]  /*b2a0*/  SYNCS.PHASECHK.TRANS64.TRYWAIT P0, [R0+URZ+0x128], R9 ;  /* 0x00012809000075a7 */ /* 0x0044e400080011ff */
[----:B---3--:R-:W-:Y:S05]  /*b2b0*/  @!P0 NANOSLEEP.SYNCS 0x989680 ;  /* 0x009896800000895d */ /* 0x008fea0003900000 */
[----:B------:R-:W3:Y:S02]  /*b2c0*/  @!P0 SYNCS.PHASECHK.TRANS64 P0, [R0+URZ+0x128], R9 ;  /* 0x00012809000085a7 */ /* 0x000ee400080010ff */
[----:B---3--:R-:W-:Y:S05]  /*b2d0*/  @!P0 BRA `(.L_x_220) ;  /* 0xfffffffc00f08947 */ /* 0x008fea000383ffff */
[----:B------:R-:W-:Y:S05]  /*b2e0*/  BRA `(.L_x_221) ;  /* 0xffffffa800147947 */ /* 0x000fea000383ffff */
.L_x_107:
[----:B------:R-:W-:Y:S07]  /*b2f0*/  MOV R0, UR21 ;  /* 0x0000001500007c02 */ /* 0x000fee0008000f00 */
.L_x_222:
[----:B--2---:R2:W3:Y:S02]  /*b300*/  SYNCS.PHASECHK.TRANS64.TRYWAIT P0, [R0+URZ+0x130], R9 ;  /* 0x00013009000075a7 */ /* 0x0044e400080011ff */
[----:B---3--:R-:W-:Y:S05]  /*b310*/  @!P0 NANOSLEEP.SYNCS 0x989680 ;  /* 0x009896800000895d */ /* 0x008fea0003900000 */
[----:B------:R-:W3:Y:S02]  /*b320*/  @!P0 SYNCS.PHASECHK.TRANS64 P0, [R0+URZ+0x130], R9 ;  /* 0x00013009000085a7 */ /* 0x000ee400080010ff */
[----:B---3--:R-:W-:Y:S05]  /*b330*/  @!P0 BRA `(.L_x_222) ;  /* 0xfffffffc00f08947 */ /* 0x008fea000383ffff */
[----:B------:R-:W-:Y:S05]  /*b340*/  BRA `(.L_x_223) ;  /* 0xffffffa800587947 */ /* 0x000fea000383ffff */
.L_x_108:
[----:B------:R-:W-:Y:S07]  /*b350*/  MOV R0, UR21 ;  /* 0x0000001500007c02 */ /* 0x000fee0008000f00 */
.L_x_224:
[----:B--2---:R2:W3:Y:S02]  /*b360*/  SYNCS.PHASECHK.TRANS64.TRYWAIT P0, [R0+URZ+0x138], R9 ;  /* 0x00013809000075a7 */ /* 0x0044e400080011ff */
[----:B---3--:R-:W-:Y:S05]  /*b370*/  @!P0 NANOSLEEP.SYNCS 0x989680 ;  /* 0x009896800000895d */ /* 0x008fea0003900000 */
[----:B------:R-:W3:Y:S02]  /*b380*/  @!P0 SYNCS.PHASECHK.TRANS64 P0, [R0+URZ+0x138], R9 ;  /* 0x00013809000085a7 */ /* 0x000ee400080010ff */
[----:B---3--:R-:W-:Y:S05]  /*b390*/  @!P0 BRA `(.L_x_224) ;  /* 0xfffffffc00f08947 */ /* 0x008fea000383ffff */
[----:B------:R-:W-:Y:S05]  /*b3a0*/  BRA `(.L_x_225) ;  /* 0xffffffa800987947 */ /* 0x000fea000383ffff */
.L_x_110:
[----:B------:R-:W-:-:S07]  /*b3b0*/  MOV R0, UR21 ;  /* 0x0000001500007c02 */ /* 0x000fce0008000f00 */
.L_x_226:
[----:B---3--:R3:W4:Y:S02]  /*b3c0*/  SYNCS.PHASECHK.TRANS64.TRYWAIT P0, [R0+URZ+0x120], R3 ;  /* 0x00012003000075a7 */ /* 0x00872400080011ff */
[----:B----4-:R-:W-:Y:S05]  /*b3d0*/  @!P0 NANOSLEEP.SYNCS 0x989680 ;  /* 0x009896800000895d */ /* 0x010fea0003900000 */
[----:B------:R-:W4:Y:S02]  /*b3e0*/  @!P0 SYNCS.PHASECHK.TRANS64 P0, [R0+URZ+0x120], R3 ;  /* 0x00012003000085a7 */ /* 0x000f2400080010ff */
[----:B----4-:R-:W-:Y:S05]  /*b3f0*/  @!P0 BRA `(.L_x_226) ;  /* 0xfffffffc00f08947 */ /* 0x010fea000383ffff */
[----:B------:R-:W-:Y:S05]  /*b400*/  BRA `(.L_x_227) ;  /* 0xffffffac00107947 */ /* 0x000fea000383ffff */
.L_x_111:
[----:B---3--:R-:W-:-:S07]  /*b410*/  MOV R0, UR21 ;  /* 0x0000001500007c02 */ /* 0x008fce0008000f00 */
.L_x_228:
[----:B---3--:R3:W4:Y:S02]  /*b420*/  SYNCS.PHASECHK.TRANS64.TRYWAIT P0, [R0+URZ+0x128], R3 ;  /* 0x00012803000075a7 */ /* 0x00872400080011ff */
[----:B----4-:R-:W-:Y:S05]  /*b430*/  @!P0 NANOSLEEP.SYNCS 0x989680 ;  /* 0x009896800000895d */ /* 0x010fea0003900000 */
[----:B------:R-:W4:Y:S02]  /*b440*/  @!P0 SYNCS.PHASECHK.TRANS64 P0, [R0+URZ+0x128], R3 ;  /* 0x00012803000085a7 */ /* 0x000f2400080010ff */
[----:B----4-:R-:W-:Y:S05]  /*b450*/  @!P0 BRA `(.L_x_228) ;  /* 0xfffffffc00f08947 */ /* 0x010fea000383ffff */
[----:B------:R-:W-:Y:S05]  /*b460*/  BRA `(.L_x_229) ;  /* 0xffffffac00007947 */ /* 0x000fea000383ffff */
.L_x_112:
[----:B---3--:R-:W-:-:S07]  /*b470*/  MOV R0, UR21 ;  /* 0x0000001500007c02 */ /* 0x008fce0008000f00 */
.L_x_230:
[----:B---3--:R3:W4:Y:S02]  /*b480*/  SYNCS.PHASECHK.TRANS64.TRYWAIT P0, [R0+URZ+0x130], R3 ;  /* 0x00013003000075a7 */ /* 0x00872400080011ff */
[----:B----4-:R-:W-:Y:S05]  /*b490*/  @!P0 NANOSLEEP.SYNCS 0x989680 ;  /* 0x009896800000895d */ /* 0x010fea0003900000 */
[----:B------:R-:W4:Y:S02]  /*b4a0*/  @!P0 SYNCS.PHASECHK.TRANS64 P0, [R0+URZ+0x130], R3 ;  /* 0x00013003000085a7 */ /* 0x000f2400080010ff */
[----:B----4-:R-:W-:Y:S05]  /*b4b0*/  @!P0 BRA `(.L_x_230) ;  /* 0xfffffffc00f08947 */ /* 0x010fea000383ffff */
[----:B------:R-:W-:Y:S05]  /*b4c0*/  BRA `(.L_x_231) ;  /* 0xffffffa800f07947 */ /* 0x000fea000383ffff */
.L_x_114:
[----:B--2---:R2:W3:Y:S02]  /*b4d0*/  SYNCS.PHASECHK.TRANS64.TRYWAIT P0, [R3+URZ+0x150], R0 ;  /* 0x00015000030075a7 */ /* 0x0044e400080011ff */
[----:B---3--:R-:W-:Y:S05]  /*b4e0*/  @!P0 NANOSLEEP.SYNCS 0x989680 ;  /* 0x009896800000895d */ /* 0x008fea0003900000 */
[----:B------:R-:W3:Y:S02]  /*b4f0*/  @!P0 SYNCS.PHASECHK.TRANS64 P0, [R3+URZ+0x150], R0 ;  /* 0x00015000030085a7 */ /* 0x000ee400080010ff */
[----:B---3--:R-:W-:Y:S05]  /*b500*/  @!P0 BRA `(.L_x_114) ;  /* 0xfffffffc00f08947 */ /* 0x008fea000383ffff */
[----:B------:R-:W-:Y:S05]  /*b510*/  BRA `(.L_x_232) ;  /* 0xffffffac00b47947 */ /* 0x000fea000383ffff */
.L_x_125:
[----:B-1----:R-:W-:Y:S04]  /*b520*/  MOV R2, UR44 ;  /* 0x0000002c00027c02 */ /* 0x002fe80008000f00 */
[----:B------:R1:W2:Y:S03]  /*b530*/  SYNCS.PHASECHK.TRANS64.TRYWAIT P0, [R2+URZ+0x100], R3 ;  /* 0x00010003020075a7 */ /* 0x0002a600080011ff */
[----:B--2---:R-:W-:Y:S05]  /*b540*/  @!P0 NANOSLEEP.SYNCS 0x989680 ;  /* 0x009896800000895d */ /* 0x004fea0003900000 */
[----:B------:R-:W2:Y:S02]  /*b550*/  @!P0 SYNCS.PHASECHK.TRANS64 P0, [R2+URZ+0x100], R3 ;  /* 0x00010003020085a7 */ /* 0x000ea400080010ff */
[----:B--2---:R-:W-:Y:S05]  /*b560*/  @!P0 BRA `(.L_x_125) ;  /* 0xfffffffc00ec8947 */ /* 0x004fea000383ffff */
[----:B------:R-:W-:Y:S05]  /*b570*/  BRA `(.L_x_124) ;  /* 0xffffffbc00087947 */ /* 0x000fea000383ffff */
.L_x_127:
[----:B-1----:R1:W3:Y:S02]  /*b580*/  SYNCS.PHASECHK.TRANS64.TRYWAIT P1, [R101+URZ+0x170], R0 ;  /* 0x00017000650075a7 */ /* 0x0022e400080211ff */
[----:B---3--:R-:W-:Y:S05]  /*b590*/  @!P1 NANOSLEEP.SYNCS 0x989680 ;  /* 0x009896800000995d */ /* 0x008fea0003900000 */
[----:B------:R-:W3:Y:S02]  /*b5a0*/  @!P1 SYNCS.PHASECHK.TRANS64 P1, [R101+URZ+0x170], R0 ;  /* 0x00017000650095a7 */ /* 0x000ee400080210ff */
[----:B---3--:R-:W-:Y:S05]  /*b5b0*/  @!P1 BRA `(.L_x_127) ;  /* 0xfffffffc00f09947 */ /* 0x008fea000383ffff */
[----:B------:R-:W-:Y:S05]  /*b5c0*/  BRA `(.L_x_126) ;  /* 0xffffffbc00307947 */ /* 0x000fea000383ffff */
.L_x_136:
[----:B---3--:R3:W4:Y:S02]  /*b5d0*/  SYNCS.PHASECHK.TRANS64.TRYWAIT P0, [R3+URZ+0x100], R0 ;  /* 0x00010000030075a7 */ /* 0x00872400080011ff */
[----:B----4-:R-:W-:Y:S05]  /*b5e0*/  @!P0 NANOSLEEP.SYNCS 0x989680 ;  /* 0x009896800000895d */ /* 0x010fea0003900000 */
[----:B------:R-:W4:Y:S02]  /*b5f0*/  @!P0 SYNCS.PHASECHK.TRANS64 P0, [R3+URZ+0x100], R0 ;  /* 0x00010000030085a7 */ /* 0x000f2400080010ff */
[----:B----4-:R-:W-:Y:S05]  /*b600*/  @!P0 BRA `(.L_x_136) ;  /* 0xfffffffc00f08947 */ /* 0x010fea000383ffff */
[----:B------:R-:W-:Y:S05]  /*b610*/  BRA `(.L_x_135) ;  /* 0xffffffc8000c7947 */ /* 0x000fea000383ffff */
.L_x_144:
[----:B-1----:R1:W3:Y:S02]  /*b620*/  SYNCS.PHASECHK.TRANS64.TRYWAIT P0, [R62+URZ+0x100], R5 ;  /* 0x000100053e0075a7 */ /* 0x0022e400080011ff */
[----:B---3--:R-:W-:Y:S05]  /*b630*/  @!P0 NANOSLEEP.SYNCS 0x989680 ;  /* 0x009896800000895d */ /* 0x008fea0003900000 */
[----:B------:R-:W3:Y:S02]  /*b640*/  @!P0 SYNCS.PHASECHK.TRANS64 P0, [R62+URZ+0x100], R5 ;  /* 0x000100053e0085a7 */ /* 0x000ee400080010ff */
[----:B---3--:R-:W-:Y:S05]  /*b650*/  @!P0 BRA `(.L_x_144) ;  /* 0xfffffffc00f08947 */ /* 0x008fea000383ffff */
[----:B------:R-:W-:Y:S05]  /*b660*/  BRA `(.L_x_143) ;  /* 0xffffffd4000c7947 */ /* 0x000fea000383ffff */
.L_x_152:
[----:B-1----:R1:W4:Y:S02]  /*b670*/  SYNCS.PHASECHK.TRANS64.TRYWAIT P0, [R62+URZ+0x100], R5 ;  /* 0x000100053e0075a7 */ /* 0x00232400080011ff */
[----:B----4-:R-:W-:Y:S05]  /*b680*/  @!P0 NANOSLEEP.SYNCS 0x989680 ;  /* 0x009896800000895d */ /* 0x010fea0003900000 */
[----:B------:R-:W4:Y:S02]  /*b690*/  @!P0 SYNCS.PHASECHK.TRANS64 P0, [R62+URZ+0x100], R5 ;  /* 0x000100053e0085a7 */ /* 0x000f2400080010ff */
[----:B----4-:R-:W-:Y:S05]  /*b6a0*/  @!P0 BRA `(.L_x_152) ;  /* 0xfffffffc00f08947 */ /* 0x010fea000383ffff */
[----:B------:R-:W-:Y:S05]  /*b6b0*/  BRA `(.L_x_151) ;  /* 0xffffffe000087947 */ /* 0x000fea000383ffff */
        .weak           $__internal_0_$__cuda_sm10x_tcgen05_guardrail_trap_col_being_dealloced_not_returned_by_alloc
        .type           $__internal_0_$__cuda_sm10x_tcgen05_guardrail_trap_col_being_dealloced_not_returned_by_alloc,@function
        .size           $__internal_0_$__cuda_sm10x_tcgen05_guardrail_trap_col_being_dealloced_not_returned_by_alloc,($__internal_1_$__cuda_sm10x_tcgen05_guardrail_trap_phase_invalid_during_alloc - $__internal_0_$__cuda_sm10x_tcgen05_guardrail_trap_col_being_dealloced_not_returned_by_alloc)
$__internal_0_$__cuda_sm10x_tcgen05_guardrail_trap_col_being_dealloced_not_returned_by_alloc:
[----:B------:R-:W-:Y:S05]  /*b6c0*/  BPT.TRAP 0x1 ;  /* 0x000000040000795c */ /* 0x000fea0000300000 */
[----:B------:R-:W-:-:S04]  /*b6d0*/  HFMA2 R3, -RZ, RZ, 0, 0 ;  /* 0x00000000ff037431 */ /* 0x000fc800000001ff */
[----:B------:R-:W-:Y:S05]  /*b6e0*/  RET.REL.NODEC R2 `(_ZN7cutlass13device_kernelINS_4gemm6kernel13GemmUniversalIN4cute5tupleIJiiiiEEENS1_10collective13CollectiveMmaINS1_35MainloopSm100TmaUmmaWarpSpecializedILi16ELi2ELi4ENS5_IJNS4_1CILi4EEESB_NSA_ILi1EEEEEEEENS5_IJNSA_ILi256EEENSA_ILi128EEENSA_ILi32EEEEEENS_6half_tENS5_IJlSC_lEEESJ_SK_NS4_8TiledMMAINS4_8MMA_AtomIJNS4_26SM100_MMA_F16BF16_2x1SM_SSISJ_SJ_fLi256ELi128ELNS4_4UMMA5MajorE0ELSP_0ELNSO_7ScaleInE0ELSQ_0EEEEEENS4_6LayoutINS5_IJSC_SC_SC_EEENS5_IJNSA_ILi0EEESV_SV_EEEEENS5_IJNS4_10UnderscoreESY_SY_EEEEENS4_28SM100_TMA_2SM_LOAD_MULTICASTENS4_14ComposedLayoutINS4_7SwizzleILi2ELi4ELi3EEENS4_18smem_ptr_flag_bitsILi16EEENST_INS5_IJNSA_ILi8EEESH_EEENS5_IJSH_SC_EEEEEEEvNS4_8identityES11_S1B_vS1C_EENS_8epilogue10collective18CollectiveEpilogueINS1E_23Sm100TmaWarpSpecializedILi4ELi2ELi32ELb1ELb0EEEJNS5_IJSG_SG_SH_EEENS5_IJNST_ISG_SC_EENST_ISH_SC_EEEEESJ_SK_SJ_SK_NS1E_6fusion15FusionCallbacksIS1I_NS1N_17LinearCombinationISJ_fSJ_fLNS_15FloatRoundStyleE2EEES1J_S1M_JEEENS4_5SM1004TMEM4LOAD26SM100_TMEM_LOAD_32dp32b32xENS4_13SM90_TMA_LOADES1B_NS4_39AutoVectorizingCopyWithAssumedAlignmentILi128EEENS4_14SM90_TMA_STOREES1B_S1Z_S1Z_EEEvvEEEEvNT_6ParamsE) ;  /* 0xffffff4802447950 */ /* 0x000fea0003c3ffff */
        .weak           $__internal_1_$__cuda_sm10x_tcgen05_guardrail_trap_phase_invalid_during_alloc
        .type           $__internal_1_$__cuda_sm10x_tcgen05_guardrail_trap_phase_invalid_during_alloc,@function
        .size           $__internal_1_$__cuda_sm10x_tcgen05_guardrail_trap_phase_invalid_during_alloc,($__internal_2_$__cuda_sm10x_tcgen05_guardrail_trap_unallocated_columns_being_dealloced - $__internal_1_$__cuda_sm10x_tcgen05_guardrail_trap_phase_invalid_during_alloc)
$__internal_1_$__cuda_sm10x_tcgen05_guardrail_trap_phase_invalid_during_alloc:
[----:B------:R-:W-:Y:S05]  /*b6f0*/  BPT.TRAP 0x1 ;  /* 0x000000040000795c */ /* 0x000fea0000300000 */
[----:B------:R-:W-:-:S04]  /*b700*/  MOV R5, 0x0 ;  /* 0x0000000000057802 */ /* 0x000fc80000000f00 */
[----:B------:R-:W-:Y:S05]  /*b710*/  RET.REL.NODEC R4 `(_ZN7cutlass13device_kernelINS_4gemm6kernel13GemmUniversalIN4cute5tupleIJiiiiEEENS1_10collective13CollectiveMmaINS1_35MainloopSm100TmaUmmaWarpSpecializedILi16ELi2ELi4ENS5_IJNS4_1CILi4EEESB_NSA_ILi1EEEEEEEENS5_IJNSA_ILi256EEENSA_ILi128EEENSA_ILi32EEEEEENS_6half_tENS5_IJlSC_lEEESJ_SK_NS4_8TiledMMAINS4_8MMA_AtomIJNS4_26SM100_MMA_F16BF16_2x1SM_SSISJ_SJ_fLi256ELi128ELNS4_4UMMA5MajorE0ELSP_0ELNSO_7ScaleInE0ELSQ_0EEEEEENS4_6LayoutINS5_IJSC_SC_SC_EEENS5_IJNSA_ILi0EEESV_SV_EEEEENS5_IJNS4_10UnderscoreESY_SY_EEEEENS4_28SM100_TMA_2SM_LOAD_MULTICASTENS4_14ComposedLayoutINS4_7SwizzleILi2ELi4ELi3EEENS4_18smem_ptr_flag_bitsILi16EEENST_INS5_IJNSA_ILi8EEESH_EEENS5_IJSH_SC_EEEEEEEvNS4_8identityES11_S1B_vS1C_EENS_8epilogue10collective18CollectiveEpilogueINS1E_23Sm100TmaWarpSpecializedILi4ELi2ELi32ELb1ELb0EEEJNS5_IJSG_SG_SH_EEENS5_IJNST_ISG_SC_EENST_ISH_SC_EEEEESJ_SK_SJ_SK_NS1E_6fusion15FusionCallbacksIS1I_NS1N_17LinearCombinationISJ_fSJ_fLNS_15FloatRoundStyleE2EEES1J_S1M_JEEENS4_5SM1004TMEM4LOAD26SM100_TMEM_LOAD_32dp32b32xENS4_13SM90_TMA_LOADES1B_NS4_39AutoVectorizingCopyWithAssumedAlignmentILi128EEENS4_14SM90_TMA_STOREES1B_S1Z_S1Z_EEEvvEEEEvNT_6ParamsE) ;  /* 0xffffff4804387950 */ /* 0x000fea0003c3ffff */
        .weak           $__internal_2_$__cuda_sm10x_tcgen05_guardrail_trap_unallocated_columns_being_dealloced
        .type           $__internal_2_$__cuda_sm10x_tcgen05_guardrail_trap_unallocated_columns_being_dealloced,@function
        .size           $__internal_2_$__cuda_sm10x_tcgen05_guardrail_trap_unallocated_columns_being_dealloced,(.L_x_234 - $__internal_2_$__cuda_sm10x_tcgen05_guardrail_trap_unallocated_columns_being_dealloced)
$__internal_2_$__cuda_sm10x_tcgen05_guardrail_trap_unallocated_columns_being_dealloced:
[----:B------:R-:W-:Y:S05]  /*b720*/  BPT.TRAP 0x1 ;  /* 0x000000040000795c */ /* 0x000fea0000300000 */
[----:B------:R-:W-:-:S04]  /*b730*/  HFMA2 R3, -RZ, RZ, 0, 0 ;  /* 0x00000000ff037431 */ /* 0x000fc800000001ff */
[----:B------:R-:W-:Y:S05]  /*b740*/  RET.REL.NODEC R2 `(_ZN7cutlass13device_kernelINS_4gemm6kernel13GemmUniversalIN4cute5tupleIJiiiiEEENS1_10collective13CollectiveMmaINS1_35MainloopSm100TmaUmmaWarpSpecializedILi16ELi2ELi4ENS5_IJNS4_1CILi4EEESB_NSA_ILi1EEEEEEEENS5_IJNSA_ILi256EEENSA_ILi128EEENSA_ILi32EEEEEENS_6half_tENS5_IJlSC_lEEESJ_SK_NS4_8TiledMMAINS4_8MMA_AtomIJNS4_26SM100_MMA_F16BF16_2x1SM_SSISJ_SJ_fLi256ELi128ELNS4_4UMMA5MajorE0ELSP_0ELNSO_7ScaleInE0ELSQ_0EEEEEENS4_6LayoutINS5_IJSC_SC_SC_EEENS5_IJNSA_ILi0EEESV_SV_EEEEENS5_IJNS4_10UnderscoreESY_SY_EEEEENS4_28SM100_TMA_2SM_LOAD_MULTICASTENS4_14ComposedLayoutINS4_7SwizzleILi2ELi4ELi3EEENS4_18smem_ptr_flag_bitsILi16EEENST_INS5_IJNSA_ILi8EEESH_EEENS5_IJSH_SC_EEEEEEEvNS4_8identityES11_S1B_vS1C_EENS_8epilogue10collective18CollectiveEpilogueINS1E_23Sm100TmaWarpSpecializedILi4ELi2ELi32ELb1ELb0EEEJNS5_IJSG_SG_SH_EEENS5_IJNST_ISG_SC_EENST_ISH_SC_EEEEESJ_SK_SJ_SK_NS1E_6fusion15FusionCallbacksIS1I_NS1N_17LinearCombinationISJ_fSJ_fLNS_15FloatRoundStyleE2EEES1J_S1M_JEEENS4_5SM1004TMEM4LOAD26SM100_TMEM_LOAD_32dp32b32xENS4_13SM90_TMA_LOADES1B_NS4_39AutoVectorizingCopyWithAssumedAlignmentILi128EEENS4_14SM90_TMA_STOREES1B_S1Z_S1Z_EEEvvEEEEvNT_6ParamsE) ;  /* 0xffffff48022c7950 */ /* 0x000fea0003c3ffff */
.L_x_233:
[----:B------:R-:W-:-:S00]  /*b750*/  BRA `(.L_x_233) ;  /* 0xfffffffc00fc7947 */ /* 0x000fc0000383ffff */
[----:B------:R-:W-:-:S00]  /*b760*/  NOP ;  /* 0x0000000000007918 */ /* 0x000fc00000000000 */
        /* <DEDUP_REMOVED lines=9> */
.L_x_234:


//--------------------- .nv.global.init           --------------------------
	.section	.nv.global.init,"aw",@progbits
.nv.global.init:
	.type		$str$27,@object
	.size		$str$27,($str$28 - $str$27)
$str$27:
        /*0000*/ 	.byte	0x28, 0x61, 0x64, 0x64, 0x72, 0x65, 0x73, 0x73, 0x20, 0x26, 0x20, 0x6d, 0x61, 0x73, 0x6b, 0x29
        /*0010*/ 	.byte	0x20, 0x3d, 0x3d, 0x20, 0x30, 0x00
	.type		$str$28,@object
	.size		$str$28,($str$26 - $str$28)
$str$28:
        /*0016*/ 	.byte	0x2f, 0x74, 0x6d, 0x70, 0x2f, 0x63, 0x75, 0x74, 0x6c, 0x61, 0x73, 0x73, 0x5f, 0x73, 0x77, 0x65
        /*0026*/ 	.byte	0x65, 0x70, 0x5f, 0x73, 0x72, 0x63, 0x2f, 0x69, 0x6e, 0x63, 0x6c, 0x75, 0x64, 0x65, 0x2f, 0x63
        /*0036*/ 	.byte	0x75, 0x74, 0x65, 0x2f, 0x70, 0x6f, 0x69, 0x6e, 0x74, 0x65, 0x72, 0x5f, 0x66, 0x6c, 0x61, 0x67
        /*0046*/ 	.byte	0x67, 0x65, 0x64, 0x2e, 0x68, 0x70, 0x70, 0x00
	.type		$str$26,@object
	.size		$str$26,($str$25 - $str$26)
$str$26:
        /*004e*/ 	.byte	0x2f, 0x74, 0x6d, 0x70, 0x2f, 0x63, 0x75, 0x74, 0x6c, 0x61, 0x73, 0x73, 0x5f, 0x73, 0x77, 0x65
        /*005e*/ 	.byte	0x65, 0x70, 0x5f, 0x73, 0x72, 0x63, 0x2f, 0x69, 0x6e, 0x63, 0x6c, 0x75, 0x64, 0x65, 0x2f, 0x63
        /*006e*/ 	.byte	0x75, 0x74, 0x65, 0x2f, 0x61, 0x74, 0x6f, 0x6d, 0x2f, 0x63, 0x6f, 0x70, 0x79, 0x5f, 0x74, 0x72
        /*007e*/ 	.byte	0x61, 0x69, 0x74, 0x73, 0x5f, 0x73, 0x6d, 0x31, 0x30, 0x30, 0x2e, 0x68, 0x70, 0x70, 0x00
	.type		$str$25,@object
	.size		$str$25,(__unnamed_1 - $str$25)
$str$25:
        /*008d*/ 	.byte	0x28, 0x28, 0x75, 0x69, 0x6e, 0x74, 0x33, 0x32, 0x5f, 0x74, 0x28, 0x74, 0x68, 0x72, 0x65, 0x61
        /*009d*/ 	.byte	0x64, 0x49, 0x64, 0x78, 0x2e, 0x78, 0x29, 0x20, 0x2f, 0x20, 0x33, 0x32, 0x29, 0x20, 0x25, 0x20
        /*00ad*/ 	.byte	0x34, 0x29, 0x20, 0x3d, 0x3d, 0x20, 0x28, 0x28, 0x28, 0x74, 0x6d, 0x65, 0x6d, 0x5f, 0x61, 0x64
        /*00bd*/ 	.byte	0x64, 0x72, 0x20, 0x3e, 0x3e, 0x20, 0x31, 0x36, 0x29, 0x20, 0x2f, 0x20, 0x33, 0x32, 0x29, 0x20
        /*00cd*/ 	.byte	0x25, 0x20, 0x34, 0x29, 0x00
	.type		__unnamed_1,@object
	.size		__unnamed_1,(__unnamed_2 - __unnamed_1)
__unnamed_1:
        /*00d2*/ 	.byte	0x61, 0x75, 0x74, 0x6f, 0x20, 0x63, 0x75, 0x74, 0x65, 0x3a, 0x3a, 0x61, 0x73, 0x5f, 0x70, 0x6f
        /* <DEDUP_REMOVED lines=24> */
        /*0262*/ 	.byte	0x3e, 0x3e, 0x3e, 0x3e, 0x5d, 0x00
	.type		__unnamed_2,@object
	.size		__unnamed_2,(.L_2 - __unnamed_2)
__unnamed_2:
        /* <DEDUP_REMOVED lines=42> */
        /*0508*/ 	.byte	0x3e, 0x3e, 0x5d, 0x00
.L_2:


//--------------------- .nv.shared._ZN7cutlass13device_kernelINS_4gemm6kernel13GemmUniversalIN4cute5tupleIJiiiiEEENS1_10collective13CollectiveMmaINS1_35MainloopSm100TmaUmmaWarpSpecializedILi16ELi2ELi4ENS5_IJNS4_1CILi4EEESB_NSA_ILi1EEEEEEEENS5_IJNSA_ILi256EEENSA_ILi128EEENSA_ILi32EEEEEENS_6half_tENS5_IJlSC_lEEESJ_SK_NS4_8TiledMMAINS4_8MMA_AtomIJNS4_26SM100_MMA_F16BF16_2x1SM_SSISJ_SJ_fLi256ELi128ELNS4_4UMMA5MajorE0ELSP_0ELNSO_7ScaleInE0ELSQ_0EEEEEENS4_6LayoutINS5_IJSC_SC_SC_EEENS5_IJNSA_ILi0EEESV_SV_EEEEENS5_IJNS4_10UnderscoreESY_SY_EEEEENS4_28SM100_TMA_2SM_LOAD_MULTICASTENS4_14ComposedLayoutINS4_7SwizzleILi2ELi4ELi3EEENS4_18smem_ptr_flag_bitsILi16EEENST_INS5_IJNSA_ILi8EEESH_EEENS5_IJSH_SC_EEEEEEEvNS4_8identityES11_S1B_vS1C_EENS_8epilogue10collective18CollectiveEpilogueINS1E_23Sm100TmaWarpSpecializedILi4ELi2ELi32ELb1ELb0EEEJNS5_IJSG_SG_SH_EEENS5_IJNST_ISG_SC_EENST_ISH_SC_EEEEESJ_SK_SJ_SK_NS1E_6fusion15FusionCallbacksIS1I_NS1N_17LinearCombinationISJ_fSJ_fLNS_15FloatRoundStyleE2EEES1J_S1M_JEEENS4_5SM1004TMEM4LOAD26SM100_TMEM_LOAD_32dp32b32xENS4_13SM90_TMA_LOADES1B_NS4_39AutoVectorizingCopyWithAssumedAlignmentILi128EEENS4_14SM90_TMA_STOREES1B_S1Z_S1Z_EEEvvEEEEvNT_6ParamsE --------------------------
	.section	.nv.shared._ZN7cutlass13device_kernelINS_4gemm6kernel13GemmUniversalIN4cute5tupleIJiiiiEEENS1_10collective13CollectiveMmaINS1_35MainloopSm100TmaUmmaWarpSpecializedILi16ELi2ELi4ENS5_IJNS4_1CILi4EEESB_NSA_ILi1EEEEEEEENS5_IJNSA_ILi256EEENSA_ILi128EEENSA_ILi32EEEEEENS_6half_tENS5_IJlSC_lEEESJ_SK_NS4_8TiledMMAINS4_8MMA_AtomIJNS4_26SM100_MMA_F16BF16_2x1SM_SSISJ_SJ_fLi256ELi128ELNS4_4UMMA5MajorE0ELSP_0ELNSO_7ScaleInE0ELSQ_0EEEEEENS4_6LayoutINS5_IJSC_SC_SC_EEENS5_IJNSA_ILi0EEESV_SV_EEEEENS5_IJNS4_10UnderscoreESY_SY_EEEEENS4_28SM100_TMA_2SM_LOAD_MULTICASTENS4_14ComposedLayoutINS4_7SwizzleILi2ELi4ELi3EEENS4_18smem_ptr_flag_bitsILi16EEENST_INS5_IJNSA_ILi8EEESH_EEENS5_IJSH_SC_EEEEEEEvNS4_8identityES11_S1B_vS1C_EENS_8epilogue10collective18CollectiveEpilogueINS1E_23Sm100TmaWarpSpecializedILi4ELi2ELi32ELb1ELb0EEEJNS5_IJSG_SG_SH_EEENS5_IJNST_ISG_SC_EENST_ISH_SC_EEEEESJ_SK_SJ_SK_NS1E_6fusion15FusionCallbacksIS1I_NS1N_17LinearCombinationISJ_fSJ_fLNS_15FloatRoundStyleE2EEES1J_S1M_JEEENS4_5SM1004TMEM4LOAD26SM100_TMEM_LOAD_32dp32b32xENS4_13SM90_TMA_LOADES1B_NS4_39AutoVectorizingCopyWithAssumedAlignmentILi128EEENS4_14SM90_TMA_STOREES1B_S1Z_S1Z_EEEvvEEEEvNT_6ParamsE,"aw",@nobits
	.sectionflags	@""
	.align	16
	.zero		1024


//--------------------- .nv.shared.reserved.0     --------------------------
	.section	.nv.shared.reserved.0,"aw",@nobits
	.weak		__nv_reservedSMEM_offset_0_alias
	.size		__nv_reservedSMEM_offset_0_alias, 0, 64
	.other		__nv_reservedSMEM_offset_0_alias,@"STO_CUDA_RESERVED_SHARED STV_DEFAULT"
__nv_reservedSMEM_offset_0_alias:
	.zero		0
.nv.shared.reserved.0:
	.zero		64
	.weak		__nv_reservedSMEM_tcgen05_partition
	.type		__nv_reservedSMEM_tcgen05_partition,@object
	.size		__nv_reservedSMEM_tcgen05_partition,(.L_0 - __nv_reservedSMEM_tcgen05_partition)
__nv_reservedSMEM_tcgen05_partition:
	.zero		32
.L_0:


//--------------------- .nv.global                --------------------------
	.section	.nv.global,"aw",@nobits
.nv.global:
	.type		_ZN40_INTERNAL_b00722f2_4_k_cu_13ef2206_277024cute1_E,@object
	.size		_ZN40_INTERNAL_b00722f2_4_k_cu_13ef2206_277024cute1_E,(_ZN40_INTERNAL_b00722f2_4_k_cu_13ef2206_277024cuda3std3__45__cpo6cbeginE - _ZN40_INTERNAL_b00722f2_4_k_cu_13ef2206_277024cute1_E)
_ZN40_INTERNAL_b00722f2_4_k_cu_13ef2206_277024cute1_E:
	.zero		1
	.type		_ZN40_INTERNAL_b00722f2_4_k_cu_13ef2206_277024cuda3std3__45__cpo6cbeginE,@object
	.size		_ZN40_INTERNAL_b00722f2_4_k_cu_13ef2206_277024cuda3std3__45__cpo6cbeginE,(_ZN40_INTERNAL_b00722f2_4_k_cu_13ef2206_277024cuda3std3__48in_placeE - _ZN40_INTERNAL_b00722f2_4_k_cu_13ef2206_277024cuda3std3__45__cpo6cbeginE)
_ZN40_INTERNAL_b00722f2_4_k_cu_13ef2206_277024cuda3std3__45__cpo6cbeginE:
	.zero		1
	.type		_ZN40_INTERNAL_b00722f2_4_k_cu_13ef2206_277024cuda3std3__48in_placeE,@object
	.size		_ZN40_INTERNAL_b00722f2_4_k_cu_13ef2206_277024cuda3std3__48in_placeE,(_ZN40_INTERNAL_b00722f2_4_k_cu_13ef2206_277024cuda3std6ranges3__45__cpo9iter_moveE - _ZN40_INTERNAL_b00722f2_4_k_cu_13ef2206_277024cuda3std3__48in_placeE)
_ZN40_INTERNAL_b00722f2_4_k_cu_13ef2206_277024cuda3std3__48in_placeE:
	.zero		1
	.type		_ZN40_INTERNAL_b00722f2_4_k_cu_13ef2206_277024cuda3std6ranges3__45__cpo9iter_moveE,@object
	.size		_ZN40_INTERNAL_b00722f2_4_k_cu_13ef2206_277024cuda3std6ranges3__45__cpo9iter_moveE,(_ZN40_INTERNAL_b00722f2_4_k_cu_13ef2206_277024cuda3std3__45__cpo5beginE - _ZN40_INTERNAL_b00722f2_4_k_cu_13ef2206_277024cuda3std6ranges3__45__cpo9iter_moveE)
_ZN40_INTERNAL_b00722f2_4_k_cu_13ef2206_277024cuda3std6ranges3__45__cpo9iter_moveE:
	.zero		1
	.type		_ZN40_INTERNAL_b00722f2_4_k_cu_13ef2206_277024cuda3std3__45__cpo5beginE,@object
	.size		_ZN40_INTERNAL_b00722f2_4_k_cu_13ef2206_277024cuda3std3__45__cpo5beginE,(_ZN40_INTERNAL_b00722f2_4_k_cu_13ef2206_277024cuda3std3__442_GLOBAL__N__b00722f2_4_k_cu_13ef2206_277026ignoreE - _ZN40_INTERNAL_b00722f2_4_k_cu_13ef2206_277024cuda3std3__45__cpo5beginE)
_ZN40_INTERNAL_b00722f2_4_k_cu_13ef2206_277024cuda3std3__45__cpo5beginE:
	.zero		1
	.type		_ZN40_INTERNAL_b00722f2_4_k_cu_13ef2206_277024cuda3std3__442_GLOBAL__N__b00722f2_4_k_cu_13ef2206_277026ignoreE,@object
	.size		_ZN40_INTERNAL_b00722f2_4_k_cu_13ef2206_277024cuda3std3__442_GLOBAL__N__b00722f2_4_k_cu_13ef2206_277026ignoreE,(_ZN40_INTERNAL_b00722f2_4_k_cu_13ef2206_277024cute7productE - _ZN40_INTERNAL_b00722f2_4_k_cu_13ef2206_277024cuda3std3__442_GLOBAL__N__b00722f2_4_k_cu_13ef2206_277026ignoreE)
_ZN40_INTERNAL_b00722f2_4_k_cu_13ef2206_277024cuda3std3__442_GLOBAL__N__b00722f2_4_k_cu_13ef2206_277026ignoreE:
	.zero		1
	.type		_ZN40_INTERNAL_b00722f2_4_k_cu_13ef2206_277024cute7productE,@object
	.size		_ZN40_INTERNAL_b00722f2_4_k_cu_13ef2206_277024cute7productE,(_ZN40_INTERNAL_b00722f2_4_k_cu_13ef2206_277024cuda3std3__45__cpo3endE - _ZN40_INTERNAL_b00722f2_4_k_cu_13ef2206_277024cute7productE)
_ZN40_INTERNAL_b00722f2_4_k_cu_13ef2206_277024cute7productE:
	.zero		1
	.type		_ZN40_INTERNAL_b00722f2_4_k_cu_13ef2206_277024cuda3std3__45__cpo3endE,@object
	.size		_ZN40_INTERNAL_b00722f2_4_k_cu_13ef2206_277024cuda3std3__45__cpo3endE,(_ZN40_INTERNAL_b00722f2_4_k_cu_13ef2206_277024cuda3std3__419piecewise_constructE - _ZN40_INTERNAL_b00722f2_4_k_cu_13ef2206_277024cuda3std3__45__cpo3endE)
_ZN40_INTERNAL_b00722f2_4_k_cu_13ef2206_277024cuda3std3__45__cpo3endE:
	.zero		1
	.type		_ZN40_INTERNAL_b00722f2_4_k_cu_13ef2206_277024cuda3std3__419piecewise_constructE,@object
	.size		_ZN40_INTERNAL_b00722f2_4_k_cu_13ef2206_277024cuda3std3__419piecewise_constructE,(_ZN40_INTERNAL_b00722f2_4_k_cu_13ef2206_277024cuda3std3__45__cpo4cendE - _ZN40_INTERNAL_b00722f2_4_k_cu_13ef2206_277024cuda3std3__419piecewise_constructE)
_ZN40_INTERNAL_b00722f2_4_k_cu_13ef2206_277024cuda3std3__419piecewise_constructE:
	.zero		1
	.type		_ZN40_INTERNAL_b00722f2_4_k_cu_13ef2206_277024cuda3std3__45__cpo4cendE,@object
	.size		_ZN40_INTERNAL_b00722f2_4_k_cu_13ef2206_277024cuda3std3__45__cpo4cendE,(_ZN40_INTERNAL_b00722f2_4_k_cu_13ef2206_277024cuda3std6ranges3__45__cpo4swapE - _ZN40_INTERNAL_b00722f2_4_k_cu_13ef2206_277024cuda3std3__45__cpo4cendE)
_ZN40_INTERNAL_b00722f2_4_k_cu_13ef2206_277024cuda3std3__45__cpo4cendE:
	.zero		1
	.type		_ZN40_INTERNAL_b00722f2_4_k_cu_13ef2206_277024cuda3std6ranges3__45__cpo4swapE,@object
	.size		_ZN40_INTERNAL_b00722f2_4_k_cu_13ef2206_277024cuda3std6ranges3__45__cpo4swapE,(.L_10 - _ZN40_INTERNAL_b00722f2_4_k_cu_13ef2206_277024cuda3std6ranges3__45__cpo4swapE)
_ZN40_INTERNAL_b00722f2_4_k_cu_13ef2206_277024cuda3std6ranges3__45__cpo4swapE:
	.zero		1
.L_10:


//--------------------- .nv.constant0._ZN7cutlass13device_kernelINS_4gemm6kernel13GemmUniversalIN4cute5tupleIJiiiiEEENS1_10collective13CollectiveMmaINS1_35MainloopSm100TmaUmmaWarpSpecializedILi16ELi2ELi4ENS5_IJNS4_1CILi4EEESB_NSA_ILi1EEEEEEEENS5_IJNSA_ILi256EEENSA_ILi128EEENSA_ILi32EEEEEENS_6half_tENS5_IJlSC_lEEESJ_SK_NS4_8TiledMMAINS4_8MMA_AtomIJNS4_26SM100_MMA_F16BF16_2x1SM_SSISJ_SJ_fLi256ELi128ELNS4_4UMMA5MajorE0ELSP_0ELNSO_7ScaleInE0ELSQ_0EEEEEENS4_6LayoutINS5_IJSC_SC_SC_EEENS5_IJNSA_ILi0EEESV_SV_EEEEENS5_IJNS4_10UnderscoreESY_SY_EEEEENS4_28SM100_TMA_2SM_LOAD_MULTICASTENS4_14ComposedLayoutINS4_7SwizzleILi2ELi4ELi3EEENS4_18smem_ptr_flag_bitsILi16EEENST_INS5_IJNSA_ILi8EEESH_EEENS5_IJSH_SC_EEEEEEEvNS4_8identityES11_S1B_vS1C_EENS_8epilogue10collective18CollectiveEpilogueINS1E_23Sm100TmaWarpSpecializedILi4ELi2ELi32ELb1ELb0EEEJNS5_IJSG_SG_SH_EEENS5_IJNST_ISG_SC_EENST_ISH_SC_EEEEESJ_SK_SJ_SK_NS1E_6fusion15FusionCallbacksIS1I_NS1N_17LinearCombinationISJ_fSJ_fLNS_15FloatRoundStyleE2EEES1J_S1M_JEEENS4_5SM1004TMEM4LOAD26SM100_TMEM_LOAD_32dp32b32xENS4_13SM90_TMA_LOADES1B_NS4_39AutoVectorizingCopyWithAssumedAlignmentILi128EEENS4_14SM90_TMA_STOREES1B_S1Z_S1Z_EEEvvEEEEvNT_6ParamsE --------------------------
	.section	.nv.constant0._ZN7cutlass13device_kernelINS_4gemm6kernel13GemmUniversalIN4cute5tupleIJiiiiEEENS1_10collective13CollectiveMmaINS1_35MainloopSm100TmaUmmaWarpSpecializedILi16ELi2ELi4ENS5_IJNS4_1CILi4EEESB_NSA_ILi1EEEEEEEENS5_IJNSA_ILi256EEENSA_ILi128EEENSA_ILi32EEEEEENS_6half_tENS5_IJlSC_lEEESJ_SK_NS4_8TiledMMAINS4_8MMA_AtomIJNS4_26SM100_MMA_F16BF16_2x1SM_SSISJ_SJ_fLi256ELi128ELNS4_4UMMA5MajorE0ELSP_0ELNSO_7ScaleInE0ELSQ_0EEEEEENS4_6LayoutINS5_IJSC_SC_SC_EEENS5_IJNSA_ILi0EEESV_SV_EEEEENS5_IJNS4_10UnderscoreESY_SY_EEEEENS4_28SM100_TMA_2SM_LOAD_MULTICASTENS4_14ComposedLayoutINS4_7SwizzleILi2ELi4ELi3EEENS4_18smem_ptr_flag_bitsILi16EEENST_INS5_IJNSA_ILi8EEESH_EEENS5_IJSH_SC_EEEEEEEvNS4_8identityES11_S1B_vS1C_EENS_8epilogue10collective18CollectiveEpilogueINS1E_23Sm100TmaWarpSpecializedILi4ELi2ELi32ELb1ELb0EEEJNS5_IJSG_SG_SH_EEENS5_IJNST_ISG_SC_EENST_ISH_SC_EEEEESJ_SK_SJ_SK_NS1E_6fusion15FusionCallbacksIS1I_NS1N_17LinearCombinationISJ_fSJ_fLNS_15FloatRoundStyleE2EEES1J_S1M_JEEENS4_5SM1004TMEM4LOAD26SM100_TMEM_LOAD_32dp32b32xENS4_13SM90_TMA_LOADES1B_NS4_39AutoVectorizingCopyWithAssumedAlignmentILi128EEENS4_14SM90_TMA_STOREES1B_S1Z_S1Z_EEEvvEEEEvNT_6ParamsE,"a",@progbits
	.sectionflags	@""
	.align	4
.nv.constant0._ZN7cutlass13device_kernelINS_4gemm6kernel13GemmUniversalIN4cute5tupleIJiiiiEEENS1_10collective13CollectiveMmaINS1_35MainloopSm100TmaUmmaWarpSpecializedILi16ELi2ELi4ENS5_IJNS4_1CILi4EEESB_NSA_ILi1EEEEEEEENS5_IJNSA_ILi256EEENSA_ILi128EEENSA_ILi32EEEEEENS_6half_tENS5_IJlSC_lEEESJ_SK_NS4_8TiledMMAINS4_8MMA_AtomIJNS4_26SM100_MMA_F16BF16_2x1SM_SSISJ_SJ_fLi256ELi128ELNS4_4UMMA5MajorE0ELSP_0ELNSO_7ScaleInE0ELSQ_0EEEEEENS4_6LayoutINS5_IJSC_SC_SC_EEENS5_IJNSA_ILi0EEESV_SV_EEEEENS5_IJNS4_10UnderscoreESY_SY_EEEEENS4_28SM100_TMA_2SM_LOAD_MULTICASTENS4_14ComposedLayoutINS4_7SwizzleILi2ELi4ELi3EEENS4_18smem_ptr_flag_bitsILi16EEENST_INS5_IJNSA_ILi8EEESH_EEENS5_IJSH_SC_EEEEEEEvNS4_8identityES11_S1B_vS1C_EENS_8epilogue10collective18CollectiveEpilogueINS1E_23Sm100TmaWarpSpecializedILi4ELi2ELi32ELb1ELb0EEEJNS5_IJSG_SG_SH_EEENS5_IJNST_ISG_SC_EENST_ISH_SC_EEEEESJ_SK_SJ_SK_NS1E_6fusion15FusionCallbacksIS1I_NS1N_17LinearCombinationISJ_fSJ_fLNS_15FloatRoundStyleE2EEES1J_S1M_JEEENS4_5SM1004TMEM4LOAD26SM100_TMEM_LOAD_32dp32b32xENS4_13SM90_TMA_LOADES1B_NS4_39AutoVectorizingCopyWithAssumedAlignmentILi128EEENS4_14SM90_TMA_STOREES1B_S1Z_S1Z_EEEvvEEEEvNT_6ParamsE:
	.zero		2944


//--------------------- SYMBOLS --------------------------

	.type		.nv.reservedSmem.offset0,@object
	.size		.nv.reservedSmem.offset0,0x4
	.type		.nv.reservedSmem.cap,@object
	.size		.nv.reservedSmem.cap,0x4
	.type		__assertfail,@function
